// auto-generated by cutlass_sweep.gemm — config: {"arch": "sm_100", "cluster_m": 2, "cluster_n": 1, "dtype": "tf32", "dtype_b": "tf32", "layout": "nt", "stages": 0, "tile_k": 64, "tile_m": 128, "tile_n": 64}
#include "cutlass/cutlass.h"
#include "cutlass/gemm/collective/collective_builder.hpp"
#include "cutlass/gemm/device/gemm_universal_adapter.h"
#include "cutlass/gemm/kernel/gemm_universal.hpp"
#include "cutlass/epilogue/collective/collective_builder.hpp"

using ElemA = cutlass::tfloat32_t;
using ElemB = cutlass::tfloat32_t;
using ElemCD = cutlass::tfloat32_t;
using Acc  = float;
using TileShape    = cute::Shape<cute::_128, cute::_64, cute::_64>;
using ClusterShape = cute::Shape<cute::_2, cute::_1, cute::_1>;

using CollectiveEpilogue = typename cutlass::epilogue::collective::CollectiveBuilder<
    cutlass::arch::Sm100, cutlass::arch::OpClassTensorOp,
    TileShape, ClusterShape,
    cutlass::epilogue::collective::EpilogueTileAuto,
    Acc, Acc,
    ElemCD, cutlass::layout::RowMajor, 128 / cutlass::sizeof_bits<ElemCD>::value,
    ElemCD, cutlass::layout::RowMajor, 128 / cutlass::sizeof_bits<ElemCD>::value,
    cutlass::epilogue::collective::EpilogueScheduleAuto
  >::CollectiveOp;

using CollectiveMainloop = typename cutlass::gemm::collective::CollectiveBuilder<
    cutlass::arch::Sm100, cutlass::arch::OpClassTensorOp,
    ElemA, cutlass::layout::RowMajor, 128 / cutlass::sizeof_bits<ElemA>::value,
    ElemB, cutlass::layout::ColumnMajor, 128 / cutlass::sizeof_bits<ElemB>::value,
    Acc,
    TileShape, ClusterShape,
    cutlass::gemm::collective::StageCountAutoCarveout<static_cast<int>(sizeof(typename CollectiveEpilogue::SharedStorage))>,
    cutlass::gemm::collective::KernelScheduleAuto
  >::CollectiveOp;

using GemmKernel = cutlass::gemm::kernel::GemmUniversal<
    cute::Shape<int,int,int,int>,
    CollectiveMainloop,
    CollectiveEpilogue
>;
using Gemm = cutlass::gemm::device::GemmUniversalAdapter<GemmKernel>;

// Force the device kernel symbol into the cubin without needing a host main.
auto* _anchor = &cutlass::device_kernel<GemmKernel>;


// ===== COMPILED SASS (sm_100a) =====

	.target	sm_100a

	.elftype	@"ET_EXEC"


//--------------------- .note.nv.tkinfo           --------------------------
	.section	.note.nv.tkinfo,"",@"SHT_NOTE"
	.sectionflags	@"SHF_NOTE_NV_TKINFO"
	.tkinfo
        /*0018*/ 	.word	0x00000002
        /*0030*/ 	.string	""
        /*0030*/ 	.string	"ptxas"
        /*0030*/ 	.string	"Cuda compilation tools, release 13.0, V13.0.88"
        /*0030*/ 	.string	"Build cuda_13.0.r13.0/compiler.36424714_0"
        /*0030*/ 	.string	"-arch sm_100a -m 64 "



//--------------------- .note.nv.cuinfo           --------------------------
	.section	.note.nv.cuinfo,"",@"SHT_NOTE"
	.sectionflags	@"SHF_NOTE_NV_CUINFO"
        /*0018*/ 	.short	0x0002
        /*001a*/ 	.short	0x0064
        /*001c*/ 	.short	0x0082
	.zero		2


//--------------------- .nv.info                  --------------------------
	.section	.nv.info,"",@"SHT_CUDA_INFO"
	.align	4


	//----- nvinfo : EIATTR_REGCOUNT
	.align		4
        /*0000*/ 	.byte	0x04, 0x2f
        /*0002*/ 	.short	(.L_19 - .L_18)
	.align		4
.L_18:
        /*0004*/ 	.word	index@(_ZN7cutlass13device_kernelINS_4gemm6kernel13GemmUniversalIN4cute5tupleIJiiiiEEENS1_10collective13CollectiveMmaINS1_35MainloopSm100TmaUmmaWarpSpecializedILi8ELi2ELi4ENS5_IJNS4_1CILi2EEENSA_ILi1EEESC_EEEEENS5_IJNSA_ILi128EEENSA_ILi64EEESG_EEENS_10tfloat32_tENS5_IJlSC_lEEESI_SJ_NS4_8TiledMMAINS4_8MMA_AtomIJNS4_23SM100_MMA_TF32_2x1SM_SSISI_SI_fLi128ELi64ELNS4_4UMMA5MajorE0ELSO_0ELNSN_7ScaleInE0ELSP_0EEEEEENS4_6LayoutINS5_IJSC_SC_SC_EEENS5_IJNSA_ILi0EEESU_SU_EEEEENS5_IJNS4_10UnderscoreESX_SX_EEEEENS4_18SM100_TMA_2SM_LOADENS4_14ComposedLayoutINS4_7SwizzleILi3ELi4ELi3EEENS4_18smem_ptr_flag_bitsILi32EEENSS_INS5_IJNSA_ILi8EEENSA_ILi32EEEEEENS5_IJS17_SC_EEEEEEEvNS4_8identityES10_S1B_vS1C_EENS_8epilogue10collective18CollectiveEpilogueINS1E_23Sm100TmaWarpSpecializedILi3ELi2ELi16ELb1ELb0EEEJNS5_IJSG_SG_SG_EEENS5_IJNSS_ISG_SC_EENSS_INS5_IJNSA_ILi16EEESB_EEENS5_IJSC_S17_EEEEEEEESI_SJ_SI_SJ_NS1E_6fusion15FusionCallbacksIS1I_NS1Q_17LinearCombinationISI_fSI_fLNS_15FloatRoundStyleE2EEES1J_S1P_JEEENS4_5SM1004TMEM4LOAD26SM100_TMEM_LOAD_32dp32b16xENS4_13SM90_TMA_LOADENS11_INS12_ILi2ELi4ELi3EEES15_NSS_INS5_IJS16_S1L_EEENS5_IJS1L_SC_EEEEEEENS4_39AutoVectorizingCopyWithAssumedAlignmentILi128EEENS4_14SM90_TMA_STOREES25_S27_S27_EEEvvEEEEvNT_6ParamsE)
        /*0008*/ 	.word	0x0000005f


	//----- nvinfo : EIATTR_FRAME_SIZE
	.align		4
.L_19:
        /*000c*/ 	.byte	0x04, 0x11
        /*000e*/ 	.short	(.L_21 - .L_20)
	.align		4
.L_20:
        /*0010*/ 	.word	index@($__internal_2_$__cuda_sm10x_tcgen05_guardrail_trap_unallocated_columns_being_dealloced)
        /*0014*/ 	.word	0x00000000


	//----- nvinfo : EIATTR_FRAME_SIZE
	.align		4
.L_21:
        /*0018*/ 	.byte	0x04, 0x11
        /*001a*/ 	.short	(.L_23 - .L_22)
	.align		4
.L_22:
        /*001c*/ 	.word	index@($__internal_1_$__cuda_sm10x_tcgen05_guardrail_trap_phase_invalid_during_alloc)
        /*0020*/ 	.word	0x00000000


	//----- nvinfo : EIATTR_FRAME_SIZE
	.align		4
.L_23:
        /*0024*/ 	.byte	0x04, 0x11
        /*0026*/ 	.short	(.L_25 - .L_24)
	.align		4
.L_24:
        /*0028*/ 	.word	index@($__internal_0_$__cuda_sm10x_tcgen05_guardrail_trap_col_being_dealloced_not_returned_by_alloc)
        /*002c*/ 	.word	0x00000000


	//----- nvinfo : EIATTR_FRAME_SIZE
	.align		4
.L_25:
        /*0030*/ 	.byte	0x04, 0x11
        /*0032*/ 	.short	(.L_27 - .L_26)
	.align		4
.L_26:
        /*0034*/ 	.word	index@(_ZN7cutlass13device_kernelINS_4gemm6kernel13GemmUniversalIN4cute5tupleIJiiiiEEENS1_10collective13CollectiveMmaINS1_35MainloopSm100TmaUmmaWarpSpecializedILi8ELi2ELi4ENS5_IJNS4_1CILi2EEENSA_ILi1EEESC_EEEEENS5_IJNSA_ILi128EEENSA_ILi64EEESG_EEENS_10tfloat32_tENS5_IJlSC_lEEESI_SJ_NS4_8TiledMMAINS4_8MMA_AtomIJNS4_23SM100_MMA_TF32_2x1SM_SSISI_SI_fLi128ELi64ELNS4_4UMMA5MajorE0ELSO_0ELNSN_7ScaleInE0ELSP_0EEEEEENS4_6LayoutINS5_IJSC_SC_SC_EEENS5_IJNSA_ILi0EEESU_SU_EEEEENS5_IJNS4_10UnderscoreESX_SX_EEEEENS4_18SM100_TMA_2SM_LOADENS4_14ComposedLayoutINS4_7SwizzleILi3ELi4ELi3EEENS4_18smem_ptr_flag_bitsILi32EEENSS_INS5_IJNSA_ILi8EEENSA_ILi32EEEEEENS5_IJS17_SC_EEEEEEEvNS4_8identityES10_S1B_vS1C_EENS_8epilogue10collective18CollectiveEpilogueINS1E_23Sm100TmaWarpSpecializedILi3ELi2ELi16ELb1ELb0EEEJNS5_IJSG_SG_SG_EEENS5_IJNSS_ISG_SC_EENSS_INS5_IJNSA_ILi16EEESB_EEENS5_IJSC_S17_EEEEEEEESI_SJ_SI_SJ_NS1E_6fusion15FusionCallbacksIS1I_NS1Q_17LinearCombinationISI_fSI_fLNS_15FloatRoundStyleE2EEES1J_S1P_JEEENS4_5SM1004TMEM4LOAD26SM100_TMEM_LOAD_32dp32b16xENS4_13SM90_TMA_LOADENS11_INS12_ILi2ELi4ELi3EEES15_NSS_INS5_IJS16_S1L_EEENS5_IJS1L_SC_EEEEEEENS4_39AutoVectorizingCopyWithAssumedAlignmentILi128EEENS4_14SM90_TMA_STOREES25_S27_S27_EEEvvEEEEvNT_6ParamsE)
        /*0038*/ 	.word	0x00000000


	//----- nvinfo : EIATTR_MIN_STACK_SIZE
	.align		4
.L_27:
        /*003c*/ 	.byte	0x04, 0x12
        /*003e*/ 	.short	(.L_29 - .L_28)
	.align		4
.L_28:
        /*0040*/ 	.word	index@(_ZN7cutlass13device_kernelINS_4gemm6kernel13GemmUniversalIN4cute5tupleIJiiiiEEENS1_10collective13CollectiveMmaINS1_35MainloopSm100TmaUmmaWarpSpecializedILi8ELi2ELi4ENS5_IJNS4_1CILi2EEENSA_ILi1EEESC_EEEEENS5_IJNSA_ILi128EEENSA_ILi64EEESG_EEENS_10tfloat32_tENS5_IJlSC_lEEESI_SJ_NS4_8TiledMMAINS4_8MMA_AtomIJNS4_23SM100_MMA_TF32_2x1SM_SSISI_SI_fLi128ELi64ELNS4_4UMMA5MajorE0ELSO_0ELNSN_7ScaleInE0ELSP_0EEEEEENS4_6LayoutINS5_IJSC_SC_SC_EEENS5_IJNSA_ILi0EEESU_SU_EEEEENS5_IJNS4_10UnderscoreESX_SX_EEEEENS4_18SM100_TMA_2SM_LOADENS4_14ComposedLayoutINS4_7SwizzleILi3ELi4ELi3EEENS4_18smem_ptr_flag_bitsILi32EEENSS_INS5_IJNSA_ILi8EEENSA_ILi32EEEEEENS5_IJS17_SC_EEEEEEEvNS4_8identityES10_S1B_vS1C_EENS_8epilogue10collective18CollectiveEpilogueINS1E_23Sm100TmaWarpSpecializedILi3ELi2ELi16ELb1ELb0EEEJNS5_IJSG_SG_SG_EEENS5_IJNSS_ISG_SC_EENSS_INS5_IJNSA_ILi16EEESB_EEENS5_IJSC_S17_EEEEEEEESI_SJ_SI_SJ_NS1E_6fusion15FusionCallbacksIS1I_NS1Q_17LinearCombinationISI_fSI_fLNS_15FloatRoundStyleE2EEES1J_S1P_JEEENS4_5SM1004TMEM4LOAD26SM100_TMEM_LOAD_32dp32b16xENS4_13SM90_TMA_LOADENS11_INS12_ILi2ELi4ELi3EEES15_NSS_INS5_IJS16_S1L_EEENS5_IJS1L_SC_EEEEEEENS4_39AutoVectorizingCopyWithAssumedAlignmentILi128EEENS4_14SM90_TMA_STOREES25_S27_S27_EEEvvEEEEvNT_6ParamsE)
        /*0044*/ 	.word	0x00000000
.L_29:


//--------------------- .nv.compat                --------------------------
	.section	.nv.compat,"",@"SHT_CUDA_COMPAT_INFO"
	.align	4
        /*0000*/ 	.byte	0x02, 0x09, 0x01, 0x00, 0x02, 0x02, 0x02, 0x00, 0x02, 0x05, 0x05, 0x00, 0x03, 0x07, 0x01, 0x01
        /*0010*/ 	.byte	0x02, 0x03, 0x01, 0x00, 0x02, 0x06, 0x01, 0x00, 0x04, 0x0b, 0x08, 0x00, 0x09, 0x00, 0x00, 0x00
        /*0020*/ 	.byte	0x00, 0x00, 0x00, 0x00


//--------------------- .nv.info._ZN7cutlass13device_kernelINS_4gemm6kernel13GemmUniversalIN4cute5tupleIJiiiiEEENS1_10collective13CollectiveMmaINS1_35MainloopSm100TmaUmmaWarpSpecializedILi8ELi2ELi4ENS5_IJNS4_1CILi2EEENSA_ILi1EEESC_EEEEENS5_IJNSA_ILi128EEENSA_ILi64EEESG_EEENS_10tfloat32_tENS5_IJlSC_lEEESI_SJ_NS4_8TiledMMAINS4_8MMA_AtomIJNS4_23SM100_MMA_TF32_2x1SM_SSISI_SI_fLi128ELi64ELNS4_4UMMA5MajorE0ELSO_0ELNSN_7ScaleInE0ELSP_0EEEEEENS4_6LayoutINS5_IJSC_SC_SC_EEENS5_IJNSA_ILi0EEESU_SU_EEEEENS5_IJNS4_10UnderscoreESX_SX_EEEEENS4_18SM100_TMA_2SM_LOADENS4_14ComposedLayoutINS4_7SwizzleILi3ELi4ELi3EEENS4_18smem_ptr_flag_bitsILi32EEENSS_INS5_IJNSA_ILi8EEENSA_ILi32EEEEEENS5_IJS17_SC_EEEEEEEvNS4_8identityES10_S1B_vS1C_EENS_8epilogue10collective18CollectiveEpilogueINS1E_23Sm100TmaWarpSpecializedILi3ELi2ELi16ELb1ELb0EEEJNS5_IJSG_SG_SG_EEENS5_IJNSS_ISG_SC_EENSS_INS5_IJNSA_ILi16EEESB_EEENS5_IJSC_S17_EEEEEEEESI_SJ_SI_SJ_NS1E_6fusion15FusionCallbacksIS1I_NS1Q_17LinearCombinationISI_fSI_fLNS_15FloatRoundStyleE2EEES1J_S1P_JEEENS4_5SM1004TMEM4LOAD26SM100_TMEM_LOAD_32dp32b16xENS4_13SM90_TMA_LOADENS11_INS12_ILi2ELi4ELi3EEES15_NSS_INS5_IJS16_S1L_EEENS5_IJS1L_SC_EEEEEEENS4_39AutoVectorizingCopyWithAssumedAlignmentILi128EEENS4_14SM90_TMA_STOREES25_S27_S27_EEEvvEEEEvNT_6ParamsE --------------------------
	.section	.nv.info._ZN7cutlass13device_kernelINS_4gemm6kernel13GemmUniversalIN4cute5tupleIJiiiiEEENS1_10collective13CollectiveMmaINS1_35MainloopSm100TmaUmmaWarpSpecializedILi8ELi2ELi4ENS5_IJNS4_1CILi2EEENSA_ILi1EEESC_EEEEENS5_IJNSA_ILi128EEENSA_ILi64EEESG_EEENS_10tfloat32_tENS5_IJlSC_lEEESI_SJ_NS4_8TiledMMAINS4_8MMA_AtomIJNS4_23SM100_MMA_TF32_2x1SM_SSISI_SI_fLi128ELi64ELNS4_4UMMA5MajorE0ELSO_0ELNSN_7ScaleInE0ELSP_0EEEEEENS4_6LayoutINS5_IJSC_SC_SC_EEENS5_IJNSA_ILi0EEESU_SU_EEEEENS5_IJNS4_10UnderscoreESX_SX_EEEEENS4_18SM100_TMA_2SM_LOADENS4_14ComposedLayoutINS4_7SwizzleILi3ELi4ELi3EEENS4_18smem_ptr_flag_bitsILi32EEENSS_INS5_IJNSA_ILi8EEENSA_ILi32EEEEEENS5_IJS17_SC_EEEEEEEvNS4_8identityES10_S1B_vS1C_EENS_8epilogue10collective18CollectiveEpilogueINS1E_23Sm100TmaWarpSpecializedILi3ELi2ELi16ELb1ELb0EEEJNS5_IJSG_SG_SG_EEENS5_IJNSS_ISG_SC_EENSS_INS5_IJNSA_ILi16EEESB_EEENS5_IJSC_S17_EEEEEEEESI_SJ_SI_SJ_NS1E_6fusion15FusionCallbacksIS1I_NS1Q_17LinearCombinationISI_fSI_fLNS_15FloatRoundStyleE2EEES1J_S1P_JEEENS4_5SM1004TMEM4LOAD26SM100_TMEM_LOAD_32dp32b16xENS4_13SM90_TMA_LOADENS11_INS12_ILi2ELi4ELi3EEES15_NSS_INS5_IJS16_S1L_EEENS5_IJS1L_SC_EEEEEEENS4_39AutoVectorizingCopyWithAssumedAlignmentILi128EEENS4_14SM90_TMA_STOREES25_S27_S27_EEEvvEEEEvNT_6ParamsE,"",@"SHT_CUDA_INFO"
	.sectionflags	@""
	.align	4


	//----- nvinfo : EIATTR_CUDA_API_VERSION
	.align		4
        /*0000*/ 	.byte	0x04, 0x37
        /*0002*/ 	.short	(.L_31 - .L_30)
.L_30:
        /*0004*/ 	.word	0x00000082


	//----- nvinfo : EIATTR_KPARAM_INFO
	.align		4
.L_31:
        /*0008*/ 	.byte	0x04, 0x17
        /*000a*/ 	.short	(.L_33 - .L_32)
.L_32:
        /*000c*/ 	.word	0x00000000
        /*0010*/ 	.short	0x0000
        /*0012*/ 	.short	0x0000
        /*0014*/ 	.byte	0x00, 0xf0, 0x01, 0x20


	//----- nvinfo : EIATTR_AT_ENTRY_FRAGMENTS
	.align		4
.L_33:
        /*0018*/ 	.byte	0x04, 0x4f
        /*001a*/ 	.short	(.L_35 - .L_34)


	//   ....[0]....
.L_34:
        /*001c*/ 	.word	0x00000007


	//----- nvinfo : EIATTR_RESERVED_SMEM_USED
	.align		4
.L_35:
        /*0020*/ 	.byte	0x01, 0x41
	.zero		2


	//----- nvinfo : EIATTR_SPARSE_MMA_MASK
	.align		4
        /*0024*/ 	.byte	0x03, 0x50
        /*0026*/ 	.short	0x0000


	//----- nvinfo : EIATTR_TCGEN05_2CTA_USED
	.align		4
        /*0028*/ 	.byte	0x01, 0x52
	.zero		2


	//----- nvinfo : EIATTR_MAXREG_COUNT
	.align		4
        /*002c*/ 	.byte	0x03, 0x1b
        /*002e*/ 	.short	0x00ff


	//----- nvinfo : EIATTR_NUM_BARRIERS
	.align		4
        /*0030*/ 	.byte	0x02, 0x4c
        /*0032*/ 	.byte	0x07
	.zero		1


	//----- nvinfo : EIATTR_EXTERNS
	.align		4
        /*0034*/ 	.byte	0x04, 0x0f
        /*0036*/ 	.short	(.L_37 - .L_36)


	//   ....[0]....
	.align		4
.L_36:
        /*0038*/ 	.word	index@(__assertfail)


	//----- nvinfo : EIATTR_MERCURY_ISA_VERSION
	.align		4
.L_37:
        /*003c*/ 	.byte	0x03, 0x5f
        /*003e*/ 	.short	0x0101


	//----- nvinfo : EIATTR_INT_WARP_WIDE_INSTR_OFFSETS
	.align		4
        /*0040*/ 	.byte	0x04, 0x31
        /*0042*/ 	.short	(.L_39 - .L_38)


	//   ....[0]....
.L_38:
        /*0044*/ 	.word	0x00000d70


	//   ....[1]....
        /*0048*/ 	.word	0x00000e10


	//   ....[2]....
        /*004c*/ 	.word	0x000022d0


	//   ....[3]....
        /*0050*/ 	.word	0x000045a0


	//   ....[4]....
        /*0054*/ 	.word	0x000045d0


	//   ....[5]....
        /*0058*/ 	.word	0x00004620


	//   ....[6]....
        /*005c*/ 	.word	0x00004f00


	//   ....[7]....
        /*0060*/ 	.word	0x00004f70


	//   ....[8]....
        /*0064*/ 	.word	0x00005070


	//   ....[9]....
        /*0068*/ 	.word	0x00005250


	//   ....[10]....
        /*006c*/ 	.word	0x00005300


	//   ....[11]....
        /*0070*/ 	.word	0x00005420


	//----- nvinfo : EIATTR_COOP_GROUP_MASK_REGIDS
	.align		4
.L_39:
        /*0074*/ 	.byte	0x04, 0x29
        /*0076*/ 	.short	(.L_41 - .L_40)


	//   ....[0]....
.L_40:
        /*0078*/ 	.word	0xffffffff


	//   ....[1]....
        /*007c*/ 	.word	0xffffffff


	//   ....[2]....
        /*0080*/ 	.word	0xffffffff


	//   ....[3]....
        /*0084*/ 	.word	0xffffffff


	//   ....[4]....
        /*0088*/ 	.word	0xffffffff


	//   ....[5]....
        /*008c*/ 	.word	0xffffffff


	//   ....[6]....
        /*0090*/ 	.word	0xffffffff


	//   ....[7]....
        /*0094*/ 	.word	0xffffffff


	//   ....[8]....
        /*0098*/ 	.word	0xffffffff


	//   ....[9]....
        /*009c*/ 	.word	0xffffffff


	//   ....[10]....
        /*00a0*/ 	.word	0xffffffff


	//   ....[11]....
        /*00a4*/ 	.word	0xffffffff


	//   ....[12]....
        /*00a8*/ 	.word	0xffffffff


	//   ....[13]....
        /*00ac*/ 	.word	0xffffffff


	//----- nvinfo : EIATTR_COOP_GROUP_INSTR_OFFSETS
	.align		4
.L_41:
        /*00b0*/ 	.byte	0x04, 0x28
        /*00b2*/ 	.short	(.L_43 - .L_42)


	//   ....[0]....
.L_42:
        /*00b4*/ 	.word	0x000000c0


	//   ....[1]....
        /*00b8*/ 	.word	0x00000500


	//   ....[2]....
        /*00bc*/ 	.word	0x00000700


	//   ....[3]....
        /*00c0*/ 	.word	0x00000870


	//   ....[4]....
        /*00c4*/ 	.word	0x00000960


	//   ....[5]....
        /*00c8*/ 	.word	0x00000ac0


	//   ....[6]....
        /*00cc*/ 	.word	0x00000c50


	//   ....[7]....
        /*00d0*/ 	.word	0x00000e90


	//   ....[8]....
        /*00d4*/ 	.word	0x000021b0


	//   ....[9]....
        /*00d8*/ 	.word	0x000031d0


	//   ....[10]....
        /*00dc*/ 	.word	0x000036a0


	//   ....[11]....
        /*00e0*/ 	.word	0x000036d0


	//   ....[12]....
        /*00e4*/ 	.word	0x000044b0


	//   ....[13]....
        /*00e8*/ 	.word	0x000046c0


	//----- nvinfo : EIATTR_VRC_CTA_INIT_COUNT
	.align		4
.L_43:
        /*00ec*/ 	.byte	0x02, 0x4a
        /*00ee*/ 	.byte	0x80
	.zero		1


	//----- nvinfo : EIATTR_SYSCALL_OFFSETS
	.align		4
        /*00f0*/ 	.byte	0x04, 0x46
        /*00f2*/ 	.short	(.L_45 - .L_44)


	//   ....[0]....
.L_44:
        /*00f4*/ 	.word	0x00006000


	//   ....[1]....
        /*00f8*/ 	.word	0x000060f0


	//   ....[2]....
        /*00fc*/ 	.word	0x00006930


	//   ....[3]....
        /*0100*/ 	.word	0x00007340


	//----- nvinfo : EIATTR_MBARRIER_INSTR_OFFSETS
	.align		4
.L_45:
        /*0104*/ 	.byte	0x04, 0x39
        /*0106*/ 	.short	(.L_47 - .L_46)


	//   ....[0]....
.L_46:
        /*0108*/ 	.word	0x000005f0
        /*010c*/ 	.word	0x000000ff
        /*0110*/ 	.word	0x00000000
        /*0114*/ 	.short	0x0100
        /*0116*/ 	.byte	0x08
	.zero		1


	//   ....[1]....
        /*0118*/ 	.word	0x00000600
        /*011c*/ 	.word	0x000000ff
        /*0120*/ 	.word	0x00000040
        /*0124*/ 	.short	0x0100
        /*0126*/ 	.byte	0x08
	.zero		1


	//   ....[2]....
        /*0128*/ 	.word	0x00000610
        /*012c*/ 	.word	0x000000ff
        /*0130*/ 	.word	0x00000008
        /*0134*/ 	.short	0x0100
        /*0136*/ 	.byte	0x08
	.zero		1


	//   ....[3]....
        /*0138*/ 	.word	0x00000620
        /*013c*/ 	.word	0x000000ff
        /*0140*/ 	.word	0x00000048
        /*0144*/ 	.short	0x0100
        /*0146*/ 	.byte	0x08
	.zero		1


	//   ....[4]....
        /*0148*/ 	.word	0x00000630
        /*014c*/ 	.word	0x000000ff
        /*0150*/ 	.word	0x00000010
        /*0154*/ 	.short	0x0100
        /*0156*/ 	.byte	0x08
	.zero		1


	//   ....[5]....
        /*0158*/ 	.word	0x00000640
        /*015c*/ 	.word	0x000000ff
        /*0160*/ 	.word	0x00000050
        /*0164*/ 	.short	0x0100
        /*0166*/ 	.byte	0x08
	.zero		1


	//   ....[6]....
        /*0168*/ 	.word	0x00000650
        /*016c*/ 	.word	0x000000ff
        /*0170*/ 	.word	0x00000018
        /*0174*/ 	.short	0x0100
        /*0176*/ 	.byte	0x08
	.zero		1


	//   ....[7]....
        /*0178*/ 	.word	0x00000660
        /*017c*/ 	.word	0x000000ff
        /*0180*/ 	.word	0x00000058
        /*0184*/ 	.short	0x0100
        /*0186*/ 	.byte	0x08
	.zero		1


	//   ....[8]....
        /*0188*/ 	.word	0x00000670
        /*018c*/ 	.word	0x000000ff
        /*0190*/ 	.word	0x00000020
        /*0194*/ 	.short	0x0100
        /*0196*/ 	.byte	0x08
	.zero		1


	//   ....[9]....
        /*0198*/ 	.word	0x00000680
        /*019c*/ 	.word	0x000000ff
        /*01a0*/ 	.word	0x00000060
        /*01a4*/ 	.short	0x0100
        /*01a6*/ 	.byte	0x08
	.zero		1


	//   ....[10]....
        /*01a8*/ 	.word	0x00000690
        /*01ac*/ 	.word	0x000000ff
        /*01b0*/ 	.word	0x00000028
        /*01b4*/ 	.short	0x0100
        /*01b6*/ 	.byte	0x08
	.zero		1


	//   ....[11]....
        /*01b8*/ 	.word	0x000006a0
        /*01bc*/ 	.word	0x000000ff
        /*01c0*/ 	.word	0x00000068
        /*01c4*/ 	.short	0x0100
        /*01c6*/ 	.byte	0x08
	.zero		1


	//   ....[12]....
        /*01c8*/ 	.word	0x000006b0
        /*01cc*/ 	.word	0x000000ff
        /*01d0*/ 	.word	0x00000030
        /*01d4*/ 	.short	0x0100
        /*01d6*/ 	.byte	0x08
	.zero		1


	//   ....[13]....
        /*01d8*/ 	.word	0x000006c0
        /*01dc*/ 	.word	0x000000ff
        /*01e0*/ 	.word	0x00000070
        /*01e4*/ 	.short	0x0100
        /*01e6*/ 	.byte	0x08
	.zero		1


	//   ....[14]....
        /*01e8*/ 	.word	0x000006d0
        /*01ec*/ 	.word	0x000000ff
        /*01f0*/ 	.word	0x00000038
        /*01f4*/ 	.short	0x0100
        /*01f6*/ 	.byte	0x08
	.zero		1


	//   ....[15]....
        /*01f8*/ 	.word	0x000006e0
        /*01fc*/ 	.word	0x000000ff
        /*0200*/ 	.word	0x00000078
        /*0204*/ 	.short	0x0100
        /*0206*/ 	.byte	0x08
	.zero		1


	//   ....[16]....
        /*0208*/ 	.word	0x00000800
        /*020c*/ 	.word	0x000000ff
        /*0210*/ 	.word	0x00000080
        /*0214*/ 	.short	0x0100
        /*0216*/ 	.byte	0x09
	.zero		1


	//   ....[17]....
        /*0218*/ 	.word	0x00000810
        /*021c*/ 	.word	0x000000ff
        /*0220*/ 	.word	0x00000098
        /*0224*/ 	.short	0x0100
        /*0226*/ 	.byte	0x09
	.zero		1


	//   ....[18]....
        /*0228*/ 	.word	0x00000820
        /*022c*/ 	.word	0x000000ff
        /*0230*/ 	.word	0x00000088
        /*0234*/ 	.short	0x0100
        /*0236*/ 	.byte	0x09
	.zero		1


	//   ....[19]....
        /*0238*/ 	.word	0x00000830
        /*023c*/ 	.word	0x000000ff
        /*0240*/ 	.word	0x000000a0
        /*0244*/ 	.short	0x0100
        /*0246*/ 	.byte	0x09
	.zero		1


	//   ....[20]....
        /*0248*/ 	.word	0x00000840
        /*024c*/ 	.word	0x000000ff
        /*0250*/ 	.word	0x00000090
        /*0254*/ 	.short	0x0100
        /*0256*/ 	.byte	0x09
	.zero		1


	//   ....[21]....
        /*0258*/ 	.word	0x00000850
        /*025c*/ 	.word	0x000000ff
        /*0260*/ 	.word	0x000000a8
        /*0264*/ 	.short	0x0100
        /*0266*/ 	.byte	0x09
	.zero		1


	//   ....[22]....
        /*0268*/ 	.word	0x00000930
        /*026c*/ 	.word	0x000000ff
        /*0270*/ 	.word	0x000000b0
        /*0274*/ 	.short	0x0100
        /*0276*/ 	.byte	0x08
	.zero		1


	//   ....[23]....
        /*0278*/ 	.word	0x00000940
        /*027c*/ 	.word	0x000000ff
        /*0280*/ 	.word	0x000000b8
        /*0284*/ 	.short	0x0100
        /*0286*/ 	.byte	0x08
	.zero		1


	//   ....[24]....
        /*0288*/ 	.word	0x00000a70
        /*028c*/ 	.word	0x000000ff
        /*0290*/ 	.word	0x000000c0
        /*0294*/ 	.short	0x0100
        /*0296*/ 	.byte	0x08
	.zero		1


	//   ....[25]....
        /*0298*/ 	.word	0x00000a80
        /*029c*/ 	.word	0x000000ff
        /*02a0*/ 	.word	0x000000d0
        /*02a4*/ 	.short	0x0100
        /*02a6*/ 	.byte	0x08
	.zero		1


	//   ....[26]....
        /*02a8*/ 	.word	0x00000a90
        /*02ac*/ 	.word	0x000000ff
        /*02b0*/ 	.word	0x000000c8
        /*02b4*/ 	.short	0x0100
        /*02b6*/ 	.byte	0x08
	.zero		1


	//   ....[27]....
        /*02b8*/ 	.word	0x00000aa0
        /*02bc*/ 	.word	0x000000ff
        /*02c0*/ 	.word	0x000000d8
        /*02c4*/ 	.short	0x0100
        /*02c6*/ 	.byte	0x08
	.zero		1


	//   ....[28]....
        /*02c8*/ 	.word	0x00000bc0
        /*02cc*/ 	.word	0x000000ff
        /*02d0*/ 	.word	0x000000e0
        /*02d4*/ 	.short	0x0100
        /*02d6*/ 	.byte	0x09
	.zero		1


	//   ....[29]....
        /*02d8*/ 	.word	0x00000bd0
        /*02dc*/ 	.word	0x000000ff
        /*02e0*/ 	.word	0x00000100
        /*02e4*/ 	.short	0x0100
        /*02e6*/ 	.byte	0x09
	.zero		1


	//   ....[30]....
        /*02e8*/ 	.word	0x00000be0
        /*02ec*/ 	.word	0x000000ff
        /*02f0*/ 	.word	0x000000e8
        /*02f4*/ 	.short	0x0100
        /*02f6*/ 	.byte	0x09
	.zero		1


	//   ....[31]....
        /*02f8*/ 	.word	0x00000bf0
        /*02fc*/ 	.word	0x000000ff
        /*0300*/ 	.word	0x00000108
        /*0304*/ 	.short	0x0100
        /*0306*/ 	.byte	0x09
	.zero		1


	//   ....[32]....
        /*0308*/ 	.word	0x00000c00
        /*030c*/ 	.word	0x000000ff
        /*0310*/ 	.word	0x000000f0
        /*0314*/ 	.short	0x0100
        /*0316*/ 	.byte	0x09
	.zero		1


	//   ....[33]....
        /*0318*/ 	.word	0x00000c10
        /*031c*/ 	.word	0x000000ff
        /*0320*/ 	.word	0x00000110
        /*0324*/ 	.short	0x0100
        /*0326*/ 	.byte	0x09
	.zero		1


	//   ....[34]....
        /*0328*/ 	.word	0x00000c20
        /*032c*/ 	.word	0x000000ff
        /*0330*/ 	.word	0x000000f8
        /*0334*/ 	.short	0x0100
        /*0336*/ 	.byte	0x09
	.zero		1


	//   ....[35]....
        /*0338*/ 	.word	0x00000c30
        /*033c*/ 	.word	0x000000ff
        /*0340*/ 	.word	0x00000118
        /*0344*/ 	.short	0x0100
        /*0346*/ 	.byte	0x09
	.zero		1


	//   ....[36]....
        /*0348*/ 	.word	0x00000d20
        /*034c*/ 	.word	0x000000ff
        /*0350*/ 	.word	0x00000120
        /*0354*/ 	.short	0x0100
        /*0356*/ 	.byte	0x08
	.zero		1


	//   ....[37]....
        /*0358*/ 	.word	0x00000d30
        /*035c*/ 	.word	0x000000ff
        /*0360*/ 	.word	0x00000130
        /*0364*/ 	.short	0x0100
        /*0366*/ 	.byte	0x08
	.zero		1


	//   ....[38]....
        /*0368*/ 	.word	0x00000d40
        /*036c*/ 	.word	0x000000ff
        /*0370*/ 	.word	0x00000128
        /*0374*/ 	.short	0x0100
        /*0376*/ 	.byte	0x08
	.zero		1


	//   ....[39]....
        /*0378*/ 	.word	0x00000d50
        /*037c*/ 	.word	0x000000ff
        /*0380*/ 	.word	0x00000138
        /*0384*/ 	.short	0x0100
        /*0386*/ 	.byte	0x08
	.zero		1


	//   ....[40]....
        /*0388*/ 	.word	0x00000e40
        /*038c*/ 	.word	0x000000ff
        /*0390*/ 	.word	0x00000140
        /*0394*/ 	.short	0x0100
        /*0396*/ 	.byte	0x06
	.zero		1


	//   ....[41]....
        /*0398*/ 	.word	0x00001850
        /*039c*/ 	.word	0x00000002
        /*03a0*/ 	.word	0x00000130
        /*03a4*/ 	.short	0x010a
        /*03a6*/ 	.byte	0xff
	.zero		1


	//   ....[42]....
        /*03a8*/ 	.word	0x00001880
        /*03ac*/ 	.word	0x00000002
        /*03b0*/ 	.word	0x00000120
        /*03b4*/ 	.short	0x0101
        /*03b6*/ 	.byte	0xff
	.zero		1


	//   ....[43]....
        /*03b8*/ 	.word	0x00001950
        /*03bc*/ 	.word	0x000000ff
        /*03c0*/ 	.word	0x00000040
        /*03c4*/ 	.short	0x010a
        /*03c6*/ 	.byte	0x08
	.zero		1


	//   ....[44]....
        /*03c8*/ 	.word	0x00001a50
        /*03cc*/ 	.word	0x000000ff
        /*03d0*/ 	.word	0x00000040
        /*03d4*/ 	.short	0x010a
        /*03d6*/ 	.byte	0x21
	.zero		1


	//   ....[45]....
        /*03d8*/ 	.word	0x00001c00
        /*03dc*/ 	.word	0x000000ff
        /*03e0*/ 	.word	0x00000040
        /*03e4*/ 	.short	0x010a
        /*03e6*/ 	.byte	0x08
	.zero		1


	//   ....[46]....
        /*03e8*/ 	.word	0x00001dc0
        /*03ec*/ 	.word	0x000000ff
        /*03f0*/ 	.word	0x000000b8
        /*03f4*/ 	.short	0x0101
        /*03f6*/ 	.byte	0x04
	.zero		1


	//   ....[47]....
        /*03f8*/ 	.word	0x00001de0
        /*03fc*/ 	.word	0x000000ff
        /*0400*/ 	.word	0x00000040
        /*0404*/ 	.short	0x010a
        /*0406*/ 	.byte	0x08
	.zero		1


	//   ....[48]....
        /*0408*/ 	.word	0x00001e60
        /*040c*/ 	.word	0x000000ff
        /*0410*/ 	.word	0x00000040
        /*0414*/ 	.short	0x010a
        /*0416*/ 	.byte	0x21
	.zero		1


	//   ....[49]....
        /*0418*/ 	.word	0x00001ff0
        /*041c*/ 	.word	0x000000ff
        /*0420*/ 	.word	0x00000040
        /*0424*/ 	.short	0x010a
        /*0426*/ 	.byte	0x08
	.zero		1


	//   ....[50]....
        /*0428*/ 	.word	0x000021e0
        /*042c*/ 	.word	0x00000002
        /*0430*/ 	.word	0x000000c0
        /*0434*/ 	.short	0x010a
        /*0436*/ 	.byte	0xff
	.zero		1


	//   ....[51]....
        /*0438*/ 	.word	0x000022a0
        /*043c*/ 	.word	0x00000002
        /*0440*/ 	.word	0x00000000
        /*0444*/ 	.short	0x0101
        /*0446*/ 	.byte	0xff
	.zero		1


	//   ....[52]....
        /*0448*/ 	.word	0x00002800
        /*044c*/ 	.word	0x000000ff
        /*0450*/ 	.word	0x00000000
        /*0454*/ 	.short	0x010a
        /*0456*/ 	.byte	0x05
	.zero		1


	//   ....[53]....
        /*0458*/ 	.word	0x00002890
        /*045c*/ 	.word	0x000000ff
        /*0460*/ 	.word	0x00000000
        /*0464*/ 	.short	0x010a
        /*0466*/ 	.byte	0x05
	.zero		1


	//   ....[54]....
        /*0468*/ 	.word	0x00002920
        /*046c*/ 	.word	0x000000ff
        /*0470*/ 	.word	0x00000000
        /*0474*/ 	.short	0x010a
        /*0476*/ 	.byte	0x05
	.zero		1


	//   ....[55]....
        /*0478*/ 	.word	0x000029b0
        /*047c*/ 	.word	0x000000ff
        /*0480*/ 	.word	0x00000000
        /*0484*/ 	.short	0x010a
        /*0486*/ 	.byte	0x05
	.zero		1


	//   ....[56]....
        /*0488*/ 	.word	0x00002a40
        /*048c*/ 	.word	0x000000ff
        /*0490*/ 	.word	0x00000000
        /*0494*/ 	.short	0x010a
        /*0496*/ 	.byte	0x05
	.zero		1


	//   ....[57]....
        /*0498*/ 	.word	0x00002ad0
        /*049c*/ 	.word	0x000000ff
        /*04a0*/ 	.word	0x00000000
        /*04a4*/ 	.short	0x010a
        /*04a6*/ 	.byte	0x05
	.zero		1


	//   ....[58]....
        /*04a8*/ 	.word	0x00002b60
        /*04ac*/ 	.word	0x000000ff
        /*04b0*/ 	.word	0x00000000
        /*04b4*/ 	.short	0x010a
        /*04b6*/ 	.byte	0x05
	.zero		1


	//   ....[59]....
        /*04b8*/ 	.word	0x00002c00
        /*04bc*/ 	.word	0x00000000
        /*04c0*/ 	.word	0x00000000
        /*04c4*/ 	.short	0x010a
        /*04c6*/ 	.byte	0xff
	.zero		1


	//   ....[60]....
        /*04c8*/ 	.word	0x00002d30
        /*04cc*/ 	.word	0x00000000
        /*04d0*/ 	.word	0x00000120
        /*04d4*/ 	.short	0x010a
        /*04d6*/ 	.byte	0xff
	.zero		1


	//   ....[61]....
        /*04d8*/ 	.word	0x00002da0
        /*04dc*/ 	.word	0x00000000
        /*04e0*/ 	.word	0x00000000
        /*04e4*/ 	.short	0x0101
        /*04e6*/ 	.byte	0xff
	.zero		1


	//   ....[62]....
        /*04e8*/ 	.word	0x00002dc0
        /*04ec*/ 	.word	0x000000ff
        /*04f0*/ 	.word	0x000000d0
        /*04f4*/ 	.short	0x010a
        /*04f6*/ 	.byte	0x05
	.zero		1


	//   ....[63]....
        /*04f8*/ 	.word	0x00002ee0
        /*04fc*/ 	.word	0x00000000
        /*0500*/ 	.word	0x000000c0
        /*0504*/ 	.short	0x010a
        /*0506*/ 	.byte	0xff
	.zero		1


	//   ....[64]....
        /*0508*/ 	.word	0x00002fe0
        /*050c*/ 	.word	0x00000000
        /*0510*/ 	.word	0x00000000
        /*0514*/ 	.short	0x0101
        /*0516*/ 	.byte	0xff
	.zero		1


	//   ....[65]....
        /*0518*/ 	.word	0x00003070
        /*051c*/ 	.word	0x000000ff
        /*0520*/ 	.word	0x000000d0
        /*0524*/ 	.short	0x0106
        /*0526*/ 	.byte	0x05
	.zero		1


	//   ....[66]....
        /*0528*/ 	.word	0x00003090
        /*052c*/ 	.word	0x000000ff
        /*0530*/ 	.word	0x000000d0
        /*0534*/ 	.short	0x010a
        /*0536*/ 	.byte	0x05
	.zero		1


	//   ....[67]....
        /*0538*/ 	.word	0x00003120
        /*053c*/ 	.word	0x000000ff
        /*0540*/ 	.word	0x000000d0
        /*0544*/ 	.short	0x0106
        /*0546*/ 	.byte	0x04
	.zero		1


	//   ....[68]....
        /*0548*/ 	.word	0x00003160
        /*054c*/ 	.word	0x00000000
        /*0550*/ 	.word	0x000000d0
        /*0554*/ 	.short	0x010a
        /*0556*/ 	.byte	0xff
	.zero		1


	//   ....[69]....
        /*0558*/ 	.word	0x000033a0
        /*055c*/ 	.word	0x000000ff
        /*0560*/ 	.word	0x00000008
        /*0564*/ 	.short	0x010a
        /*0566*/ 	.byte	0x06
	.zero		1


	//   ....[70]....
        /*0568*/ 	.word	0x000033c0
        /*056c*/ 	.word	0x000000ff
        /*0570*/ 	.word	0x00000008
        /*0574*/ 	.short	0x010a
        /*0576*/ 	.byte	0x06
	.zero		1


	//   ....[71]....
        /*0578*/ 	.word	0x00003550
        /*057c*/ 	.word	0x000000ff
        /*0580*/ 	.word	0x00000008
        /*0584*/ 	.short	0x010a
        /*0586*/ 	.byte	0x06
	.zero		1


	//   ....[72]....
        /*0588*/ 	.word	0x00003570
        /*058c*/ 	.word	0x000000ff
        /*0590*/ 	.word	0x00000008
        /*0594*/ 	.short	0x010a
        /*0596*/ 	.byte	0x06
	.zero		1


	//   ....[73]....
        /*0598*/ 	.word	0x00003630
        /*059c*/ 	.word	0x000000ff
        /*05a0*/ 	.word	0x00000000
        /*05a4*/ 	.short	0x0101
        /*05a6*/ 	.byte	0x07
	.zero		1


	//   ....[74]....
        /*05a8*/ 	.word	0x000039f0
        /*05ac*/ 	.word	0x00000000
        /*05b0*/ 	.word	0x000000c0
        /*05b4*/ 	.short	0x010a
        /*05b6*/ 	.byte	0xff
	.zero		1


	//   ....[75]....
        /*05b8*/ 	.word	0x00003ab0
        /*05bc*/ 	.word	0x00000000
        /*05c0*/ 	.word	0x00000000
        /*05c4*/ 	.short	0x0101
        /*05c6*/ 	.byte	0xff
	.zero		1


	//   ....[76]....
        /*05c8*/ 	.word	0x00003b60
        /*05cc*/ 	.word	0x000000ff
        /*05d0*/ 	.word	0x00000000
        /*05d4*/ 	.short	0x010a
        /*05d6*/ 	.byte	0x09
	.zero		1


	//   ....[77]....
        /*05d8*/ 	.word	0x00003b80
        /*05dc*/ 	.word	0x000000ff
        /*05e0*/ 	.word	0x00000100
        /*05e4*/ 	.short	0x010a
        /*05e6*/ 	.byte	0x08
	.zero		1


	//   ....[78]....
        /*05e8*/ 	.word	0x00003c30
        /*05ec*/ 	.word	0x000000ff
        /*05f0*/ 	.word	0x00000000
        /*05f4*/ 	.short	0x010a
        /*05f6*/ 	.byte	0x0e
	.zero		1


	//   ....[79]....
        /*05f8*/ 	.word	0x00003d60
        /*05fc*/ 	.word	0x000000ff
        /*0600*/ 	.word	0x00000000
        /*0604*/ 	.short	0x010a
        /*0606*/ 	.byte	0x26
	.zero		1


	//   ....[80]....
        /*0608*/ 	.word	0x000041a0
        /*060c*/ 	.word	0x000000ff
        /*0610*/ 	.word	0x00000000
        /*0614*/ 	.short	0x010a
        /*0616*/ 	.byte	0x08
	.zero		1


	//   ....[81]....
        /*0618*/ 	.word	0x00004230
        /*061c*/ 	.word	0x000000ff
        /*0620*/ 	.word	0x00000000
        /*0624*/ 	.short	0x010a
        /*0626*/ 	.byte	0x08
	.zero		1


	//   ....[82]....
        /*0628*/ 	.word	0x000042c0
        /*062c*/ 	.word	0x000000ff
        /*0630*/ 	.word	0x00000000
        /*0634*/ 	.short	0x010a
        /*0636*/ 	.byte	0x08
	.zero		1


	//   ....[83]....
        /*0638*/ 	.word	0x00004360
        /*063c*/ 	.word	0x00000000
        /*0640*/ 	.word	0x00000000
        /*0644*/ 	.short	0x010a
        /*0646*/ 	.byte	0xff
	.zero		1


	//   ....[84]....
        /*0648*/ 	.word	0x000043a0
        /*064c*/ 	.word	0x00000000
        /*0650*/ 	.word	0x00000000
        /*0654*/ 	.short	0x010a
        /*0656*/ 	.byte	0xff
	.zero		1


	//   ....[85]....
        /*0658*/ 	.word	0x00004410
        /*065c*/ 	.word	0x000000ff
        /*0660*/ 	.word	0x00000000
        /*0664*/ 	.short	0x0101
        /*0666*/ 	.byte	0x05
	.zero		1


	//   ....[86]....
        /*0668*/ 	.word	0x00004450
        /*066c*/ 	.word	0x000000ff
        /*0670*/ 	.word	0x00000140
        /*0674*/ 	.short	0x010a
        /*0676*/ 	.byte	0x07
	.zero		1


	//   ....[87]....
        /*0678*/ 	.word	0x000044a0
        /*067c*/ 	.word	0x000000ff
        /*0680*/ 	.word	0x00000000
        /*0684*/ 	.short	0x0101
        /*0686*/ 	.byte	0x05
	.zero		1


	//   ....[88]....
        /*0688*/ 	.word	0x000048a0
        /*068c*/ 	.word	0x00000000
        /*0690*/ 	.word	0x000000c0
        /*0694*/ 	.short	0x010a
        /*0696*/ 	.byte	0xff
	.zero		1


	//   ....[89]....
        /*0698*/ 	.word	0x00004960
        /*069c*/ 	.word	0x00000000
        /*06a0*/ 	.word	0x00000000
        /*06a4*/ 	.short	0x0101
        /*06a6*/ 	.byte	0xff
	.zero		1


	//   ....[90]....
        /*06a8*/ 	.word	0x00004c80
        /*06ac*/ 	.word	0x000000ff
        /*06b0*/ 	.word	0x000000b8
        /*06b4*/ 	.short	0x010a
        /*06b6*/ 	.byte	0x06
	.zero		1


	//   ....[91]....
        /*06b8*/ 	.word	0x00004ea0
        /*06bc*/ 	.word	0x000000ff
        /*06c0*/ 	.word	0x00000098
        /*06c4*/ 	.short	0x010a
        /*06c6*/ 	.byte	0x0f
	.zero		1


	//   ....[92]....
        /*06c8*/ 	.word	0x00005120
        /*06cc*/ 	.word	0x000000ff
        /*06d0*/ 	.word	0x00000080
        /*06d4*/ 	.short	0x010b
        /*06d6*/ 	.byte	0x0f
	.zero		1


	//   ....[93]....
        /*06d8*/ 	.word	0x00005190
        /*06dc*/ 	.word	0x000000ff
        /*06e0*/ 	.word	0x00000000
        /*06e4*/ 	.short	0x0101
        /*06e6*/ 	.byte	0x10
	.zero		1


	//   ....[94]....
        /*06e8*/ 	.word	0x000051a0
        /*06ec*/ 	.word	0x000000ff
        /*06f0*/ 	.word	0x00000098
        /*06f4*/ 	.short	0x010a
        /*06f6*/ 	.byte	0x0d
	.zero		1


	//   ....[95]....
        /*06f8*/ 	.word	0x00005450
        /*06fc*/ 	.word	0x000000ff
        /*0700*/ 	.word	0x00000080
        /*0704*/ 	.short	0x010b
        /*0706*/ 	.byte	0x0d
	.zero		1


	//   ....[96]....
        /*0708*/ 	.word	0x000054c0
        /*070c*/ 	.word	0x000000ff
        /*0710*/ 	.word	0x00000000
        /*0714*/ 	.short	0x0101
        /*0716*/ 	.byte	0x0f
	.zero		1


	//   ....[97]....
        /*0718*/ 	.word	0x00005510
        /*071c*/ 	.word	0x000000ff
        /*0720*/ 	.word	0x00000000
        /*0724*/ 	.short	0x010a
        /*0726*/ 	.byte	0x04
	.zero		1


	//   ....[98]....
        /*0728*/ 	.word	0x000055a0
        /*072c*/ 	.word	0x000000ff
        /*0730*/ 	.word	0x00000000
        /*0734*/ 	.short	0x010a
        /*0736*/ 	.byte	0x04
	.zero		1


	//   ....[99]....
        /*0738*/ 	.word	0x00005640
        /*073c*/ 	.word	0x00000000
        /*0740*/ 	.word	0x00000000
        /*0744*/ 	.short	0x010a
        /*0746*/ 	.byte	0xff
	.zero		1


	//   ....[100]....
        /*0748*/ 	.word	0x000059d0
        /*074c*/ 	.word	0x00000000
        /*0750*/ 	.word	0x000000c0
        /*0754*/ 	.short	0x010a
        /*0756*/ 	.byte	0xff
	.zero		1


	//   ....[101]....
        /*0758*/ 	.word	0x00005ae0
        /*075c*/ 	.word	0x00000000
        /*0760*/ 	.word	0x00000000
        /*0764*/ 	.short	0x0101
        /*0766*/ 	.byte	0xff
	.zero		1


	//   ....[102]....
        /*0768*/ 	.word	0x00006580
        /*076c*/ 	.word	0x00000000
        /*0770*/ 	.word	0x00000080
        /*0774*/ 	.short	0x010a
        /*0776*/ 	.byte	0xff
	.zero		1


	//   ....[103]....
        /*0778*/ 	.word	0x000065f0
        /*077c*/ 	.word	0x00000051
        /*0780*/ 	.word	0x000000e0
        /*0784*/ 	.short	0x010a
        /*0786*/ 	.byte	0xff
	.zero		1


	//   ....[104]....
        /*0788*/ 	.word	0x000066e0
        /*078c*/ 	.word	0x00000000
        /*0790*/ 	.word	0x00000080
        /*0794*/ 	.short	0x010a
        /*0796*/ 	.byte	0xff
	.zero		1


	//   ....[105]....
        /*0798*/ 	.word	0x00006810
        /*079c*/ 	.word	0x00000051
        /*07a0*/ 	.word	0x000000e0
        /*07a4*/ 	.short	0x010a
        /*07a6*/ 	.byte	0xff
	.zero		1


	//   ....[106]....
        /*07a8*/ 	.word	0x00007080
        /*07ac*/ 	.word	0x00000000
        /*07b0*/ 	.word	0x00000000
        /*07b4*/ 	.short	0x0101
        /*07b6*/ 	.byte	0xff
	.zero		1


	//   ....[107]....
        /*07b8*/ 	.word	0x00007090
        /*07bc*/ 	.word	0x00000002
        /*07c0*/ 	.word	0x00000080
        /*07c4*/ 	.short	0x010a
        /*07c6*/ 	.byte	0xff
	.zero		1


	//   ....[108]....
        /*07c8*/ 	.word	0x00007160
        /*07cc*/ 	.word	0x00000002
        /*07d0*/ 	.word	0x00000080
        /*07d4*/ 	.short	0x010a
        /*07d6*/ 	.byte	0xff
	.zero		1


	//   ....[109]....
        /*07d8*/ 	.word	0x000074a0
        /*07dc*/ 	.word	0x00000051
        /*07e0*/ 	.word	0x00000000
        /*07e4*/ 	.short	0x0101
        /*07e6*/ 	.byte	0xff
	.zero		1


	//   ....[110]....
        /*07e8*/ 	.word	0x00007b50
        /*07ec*/ 	.word	0x00000000
        /*07f0*/ 	.word	0x00000000
        /*07f4*/ 	.short	0x0101
        /*07f6*/ 	.byte	0xff
	.zero		1


	//   ....[111]....
        /*07f8*/ 	.word	0x00007dc0
        /*07fc*/ 	.word	0x000000ff
        /*0800*/ 	.word	0x00000000
        /*0804*/ 	.short	0x0101
        /*0806*/ 	.byte	0x04
	.zero		1


	//   ....[112]....
        /*0808*/ 	.word	0x00007de0
        /*080c*/ 	.word	0x00000002
        /*0810*/ 	.word	0x00000130
        /*0814*/ 	.short	0x010a
        /*0816*/ 	.byte	0xff
	.zero		1


	//   ....[113]....
        /*0818*/ 	.word	0x00007e40
        /*081c*/ 	.word	0x00000002
        /*0820*/ 	.word	0x00000040
        /*0824*/ 	.short	0x010a
        /*0826*/ 	.byte	0xff
	.zero		1


	//   ....[114]....
        /*0828*/ 	.word	0x00007ea0
        /*082c*/ 	.word	0x00000002
        /*0830*/ 	.word	0x00000040
        /*0834*/ 	.short	0x010a
        /*0836*/ 	.byte	0xff
	.zero		1


	//   ....[115]....
        /*0838*/ 	.word	0x00007ef0
        /*083c*/ 	.word	0x00000002
        /*0840*/ 	.word	0x000000c0
        /*0844*/ 	.short	0x010a
        /*0846*/ 	.byte	0xff
	.zero		1


	//   ....[116]....
        /*0848*/ 	.word	0x00007f50
        /*084c*/ 	.word	0x00000000
        /*0850*/ 	.word	0x00000000
        /*0854*/ 	.short	0x010a
        /*0856*/ 	.byte	0xff
	.zero		1


	//   ....[117]....
        /*0858*/ 	.word	0x00007fb0
        /*085c*/ 	.word	0x00000000
        /*0860*/ 	.word	0x00000000
        /*0864*/ 	.short	0x010a
        /*0866*/ 	.byte	0xff
	.zero		1


	//   ....[118]....
        /*0868*/ 	.word	0x00008010
        /*086c*/ 	.word	0x00000000
        /*0870*/ 	.word	0x00000000
        /*0874*/ 	.short	0x010a
        /*0876*/ 	.byte	0xff
	.zero		1


	//   ....[119]....
        /*0878*/ 	.word	0x00008070
        /*087c*/ 	.word	0x00000000
        /*0880*/ 	.word	0x00000000
        /*0884*/ 	.short	0x010a
        /*0886*/ 	.byte	0xff
	.zero		1


	//   ....[120]....
        /*0888*/ 	.word	0x000080d0
        /*088c*/ 	.word	0x00000000
        /*0890*/ 	.word	0x00000000
        /*0894*/ 	.short	0x010a
        /*0896*/ 	.byte	0xff
	.zero		1


	//   ....[121]....
        /*0898*/ 	.word	0x00008130
        /*089c*/ 	.word	0x00000000
        /*08a0*/ 	.word	0x00000000
        /*08a4*/ 	.short	0x010a
        /*08a6*/ 	.byte	0xff
	.zero		1


	//   ....[122]....
        /*08a8*/ 	.word	0x00008190
        /*08ac*/ 	.word	0x00000000
        /*08b0*/ 	.word	0x00000000
        /*08b4*/ 	.short	0x010a
        /*08b6*/ 	.byte	0xff
	.zero		1


	//   ....[123]....
        /*08b8*/ 	.word	0x000081e0
        /*08bc*/ 	.word	0x00000000
        /*08c0*/ 	.word	0x00000120
        /*08c4*/ 	.short	0x010a
        /*08c6*/ 	.byte	0xff
	.zero		1


	//   ....[124]....
        /*08c8*/ 	.word	0x00008240
        /*08cc*/ 	.word	0x00000000
        /*08d0*/ 	.word	0x000000d0
        /*08d4*/ 	.short	0x010a
        /*08d6*/ 	.byte	0xff
	.zero		1


	//   ....[125]....
        /*08d8*/ 	.word	0x00008290
        /*08dc*/ 	.word	0x00000000
        /*08e0*/ 	.word	0x000000c0
        /*08e4*/ 	.short	0x010a
        /*08e6*/ 	.byte	0xff
	.zero		1


	//   ....[126]....
        /*08e8*/ 	.word	0x000082f0
        /*08ec*/ 	.word	0x00000000
        /*08f0*/ 	.word	0x000000d0
        /*08f4*/ 	.short	0x010a
        /*08f6*/ 	.byte	0xff
	.zero		1


	//   ....[127]....
        /*08f8*/ 	.word	0x00008350
        /*08fc*/ 	.word	0x00000004
        /*0900*/ 	.word	0x00000008
        /*0904*/ 	.short	0x010a
        /*0906*/ 	.byte	0xff
	.zero		1


	//   ....[128]....
        /*0908*/ 	.word	0x00008430
        /*090c*/ 	.word	0x00000002
        /*0910*/ 	.word	0x00000008
        /*0914*/ 	.short	0x010a
        /*0916*/ 	.byte	0xff
	.zero		1


	//   ....[129]....
        /*0918*/ 	.word	0x00008480
        /*091c*/ 	.word	0x00000000
        /*0920*/ 	.word	0x000000c0
        /*0924*/ 	.short	0x010a
        /*0926*/ 	.byte	0xff
	.zero		1


	//   ....[130]....
        /*0928*/ 	.word	0x000084e0
        /*092c*/ 	.word	0x00000000
        /*0930*/ 	.word	0x00000100
        /*0934*/ 	.short	0x010a
        /*0936*/ 	.byte	0xff
	.zero		1


	//   ....[131]....
        /*0938*/ 	.word	0x00008540
        /*093c*/ 	.word	0x00000000
        /*0940*/ 	.word	0x00000000
        /*0944*/ 	.short	0x010a
        /*0946*/ 	.byte	0xff
	.zero		1


	//   ....[132]....
        /*0948*/ 	.word	0x000085a0
        /*094c*/ 	.word	0x00000000
        /*0950*/ 	.word	0x00000000
        /*0954*/ 	.short	0x010a
        /*0956*/ 	.byte	0xff
	.zero		1


	//   ....[133]....
        /*0958*/ 	.word	0x00008600
        /*095c*/ 	.word	0x00000000
        /*0960*/ 	.word	0x00000000
        /*0964*/ 	.short	0x010a
        /*0966*/ 	.byte	0xff
	.zero		1


	//   ....[134]....
        /*0968*/ 	.word	0x00008660
        /*096c*/ 	.word	0x00000000
        /*0970*/ 	.word	0x00000000
        /*0974*/ 	.short	0x010a
        /*0976*/ 	.byte	0xff
	.zero		1


	//   ....[135]....
        /*0978*/ 	.word	0x000086c0
        /*097c*/ 	.word	0x00000000
        /*0980*/ 	.word	0x00000140
        /*0984*/ 	.short	0x010a
        /*0986*/ 	.byte	0xff
	.zero		1


	//   ....[136]....
        /*0988*/ 	.word	0x00008710
        /*098c*/ 	.word	0x00000000
        /*0990*/ 	.word	0x000000c0
        /*0994*/ 	.short	0x010a
        /*0996*/ 	.byte	0xff
	.zero		1


	//   ....[137]....
        /*0998*/ 	.word	0x00008770
        /*099c*/ 	.word	0x00000000
        /*09a0*/ 	.word	0x000000b8
        /*09a4*/ 	.short	0x010a
        /*09a6*/ 	.byte	0xff
	.zero		1


	//   ....[138]....
        /*09a8*/ 	.word	0x000087d0
        /*09ac*/ 	.word	0x00000000
        /*09b0*/ 	.word	0x00000098
        /*09b4*/ 	.short	0x010a
        /*09b6*/ 	.byte	0xff
	.zero		1


	//   ....[139]....
        /*09b8*/ 	.word	0x00008830
        /*09bc*/ 	.word	0x00000000
        /*09c0*/ 	.word	0x00000098
        /*09c4*/ 	.short	0x010a
        /*09c6*/ 	.byte	0xff
	.zero		1


	//   ....[140]....
        /*09c8*/ 	.word	0x00008890
        /*09cc*/ 	.word	0x00000000
        /*09d0*/ 	.word	0x00000000
        /*09d4*/ 	.short	0x010a
        /*09d6*/ 	.byte	0xff
	.zero		1


	//   ....[141]....
        /*09d8*/ 	.word	0x000088f0
        /*09dc*/ 	.word	0x00000000
        /*09e0*/ 	.word	0x00000000
        /*09e4*/ 	.short	0x010a
        /*09e6*/ 	.byte	0xff
	.zero		1


	//   ....[142]....
        /*09e8*/ 	.word	0x00008940
        /*09ec*/ 	.word	0x00000000
        /*09f0*/ 	.word	0x000000c0
        /*09f4*/ 	.short	0x010a
        /*09f6*/ 	.byte	0xff
	.zero		1


	//   ....[143]....
        /*09f8*/ 	.word	0x00008990
        /*09fc*/ 	.word	0x00000000
        /*0a00*/ 	.word	0x00000080
        /*0a04*/ 	.short	0x010a
        /*0a06*/ 	.byte	0xff
	.zero		1


	//   ....[144]....
        /*0a08*/ 	.word	0x000089e0
        /*0a0c*/ 	.word	0x00000051
        /*0a10*/ 	.word	0x000000e0
        /*0a14*/ 	.short	0x010a
        /*0a16*/ 	.byte	0xff
	.zero		1


	//   ....[145]....
        /*0a18*/ 	.word	0x00008a30
        /*0a1c*/ 	.word	0x00000002
        /*0a20*/ 	.word	0x00000080
        /*0a24*/ 	.short	0x010a
        /*0a26*/ 	.byte	0xff
	.zero		1


	//----- nvinfo : EIATTR_NUM_MBARRIERS
	.align		4
.L_47:
        /*0a28*/ 	.byte	0x03, 0x38
        /*0a2a*/ 	.short	0x0029


	//----- nvinfo : EIATTR_EXIT_INSTR_OFFSETS
	.align		4
        /*0a2c*/ 	.byte	0x04, 0x1c
        /*0a2e*/ 	.short	(.L_49 - .L_48)


	//   ....[0]....
.L_48:
        /*0a30*/ 	.word	0x00002c30


	//   ....[1]....
        /*0a34*/ 	.word	0x00003130


	//   ....[2]....
        /*0a38*/ 	.word	0x00003190


	//   ....[3]....
        /*0a3c*/ 	.word	0x000046d0


	//   ....[4]....
        /*0a40*/ 	.word	0x00005670


	//   ....[5]....
        /*0a44*/ 	.word	0x000056b0


	//   ....[6]....
        /*0a48*/ 	.word	0x00007cb0


	//   ....[7]....
        /*0a4c*/ 	.word	0x00007d30


	//   ....[8]....
        /*0a50*/ 	.word	0x00007d60


	//   ....[9]....
        /*0a54*/ 	.word	0x00007dd0


	//----- nvinfo : EIATTR_MAX_THREADS
	.align		4
.L_49:
        /*0a58*/ 	.byte	0x04, 0x05
        /*0a5a*/ 	.short	(.L_51 - .L_50)
.L_50:
        /*0a5c*/ 	.word	0x00000100
        /*0a60*/ 	.word	0x00000001
        /*0a64*/ 	.word	0x00000001


	//----- nvinfo : EIATTR_CRS_STACK_SIZE
	.align		4
.L_51:
        /*0a68*/ 	.byte	0x04, 0x1e
        /*0a6a*/ 	.short	(.L_53 - .L_52)
.L_52:
        /*0a6c*/ 	.word	0x00000000


	//----- nvinfo : EIATTR_CBANK_PARAM_SIZE
	.align		4
.L_53:
        /*0a70*/ 	.byte	0x03, 0x19
        /*0a72*/ 	.short	0x0800


	//----- nvinfo : EIATTR_PARAM_CBANK
	.align		4
        /*0a74*/ 	.byte	0x04, 0x0a
        /*0a76*/ 	.short	(.L_55 - .L_54)
	.align		4
.L_54:
        /*0a78*/ 	.word	index@(.nv.constant0._ZN7cutlass13device_kernelINS_4gemm6kernel13GemmUniversalIN4cute5tupleIJiiiiEEENS1_10collective13CollectiveMmaINS1_35MainloopSm100TmaUmmaWarpSpecializedILi8ELi2ELi4ENS5_IJNS4_1CILi2EEENSA_ILi1EEESC_EEEEENS5_IJNSA_ILi128EEENSA_ILi64EEESG_EEENS_10tfloat32_tENS5_IJlSC_lEEESI_SJ_NS4_8TiledMMAINS4_8MMA_AtomIJNS4_23SM100_MMA_TF32_2x1SM_SSISI_SI_fLi128ELi64ELNS4_4UMMA5MajorE0ELSO_0ELNSN_7ScaleInE0ELSP_0EEEEEENS4_6LayoutINS5_IJSC_SC_SC_EEENS5_IJNSA_ILi0EEESU_SU_EEEEENS5_IJNS4_10UnderscoreESX_SX_EEEEENS4_18SM100_TMA_2SM_LOADENS4_14ComposedLayoutINS4_7SwizzleILi3ELi4ELi3EEENS4_18smem_ptr_flag_bitsILi32EEENSS_INS5_IJNSA_ILi8EEENSA_ILi32EEEEEENS5_IJS17_SC_EEEEEEEvNS4_8identityES10_S1B_vS1C_EENS_8epilogue10collective18CollectiveEpilogueINS1E_23Sm100TmaWarpSpecializedILi3ELi2ELi16ELb1ELb0EEEJNS5_IJSG_SG_SG_EEENS5_IJNSS_ISG_SC_EENSS_INS5_IJNSA_ILi16EEESB_EEENS5_IJSC_S17_EEEEEEEESI_SJ_SI_SJ_NS1E_6fusion15FusionCallbacksIS1I_NS1Q_17LinearCombinationISI_fSI_fLNS_15FloatRoundStyleE2EEES1J_S1P_JEEENS4_5SM1004TMEM4LOAD26SM100_TMEM_LOAD_32dp32b16xENS4_13SM90_TMA_LOADENS11_INS12_ILi2ELi4ELi3EEES15_NSS_INS5_IJS16_S1L_EEENS5_IJS1L_SC_EEEEEEENS4_39AutoVectorizingCopyWithAssumedAlignmentILi128EEENS4_14SM90_TMA_STOREES25_S27_S27_EEEvvEEEEvNT_6ParamsE)
        /*0a7c*/ 	.short	0x0380
        /*0a7e*/ 	.short	0x0800


	//----- nvinfo : EIATTR_SW_WAR
	.align		4
.L_55:
        /*0a80*/ 	.byte	0x04, 0x36
        /*0a82*/ 	.short	(.L_57 - .L_56)
.L_56:
        /*0a84*/ 	.word	0x00000008
.L_57:


//--------------------- .nv.callgraph             --------------------------
	.section	.nv.callgraph,"",@"SHT_CUDA_CALLGRAPH"
	.align	4
	.sectionentsize	8
	.align		4
        /*0000*/ 	.word	0x00000000
	.align		4
        /*0004*/ 	.word	0xffffffff
	.align		4
        /*0008*/ 	.word	index@(_ZN7cutlass13device_kernelINS_4gemm6kernel13GemmUniversalIN4cute5tupleIJiiiiEEENS1_10collective13CollectiveMmaINS1_35MainloopSm100TmaUmmaWarpSpecializedILi8ELi2ELi4ENS5_IJNS4_1CILi2EEENSA_ILi1EEESC_EEEEENS5_IJNSA_ILi128EEENSA_ILi64EEESG_EEENS_10tfloat32_tENS5_IJlSC_lEEESI_SJ_NS4_8TiledMMAINS4_8MMA_AtomIJNS4_23SM100_MMA_TF32_2x1SM_SSISI_SI_fLi128ELi64ELNS4_4UMMA5MajorE0ELSO_0ELNSN_7ScaleInE0ELSP_0EEEEEENS4_6LayoutINS5_IJSC_SC_SC_EEENS5_IJNSA_ILi0EEESU_SU_EEEEENS5_IJNS4_10UnderscoreESX_SX_EEEEENS4_18SM100_TMA_2SM_LOADENS4_14ComposedLayoutINS4_7SwizzleILi3ELi4ELi3EEENS4_18smem_ptr_flag_bitsILi32EEENSS_INS5_IJNSA_ILi8EEENSA_ILi32EEEEEENS5_IJS17_SC_EEEEEEEvNS4_8identityES10_S1B_vS1C_EENS_8epilogue10collective18CollectiveEpilogueINS1E_23Sm100TmaWarpSpecializedILi3ELi2ELi16ELb1ELb0EEEJNS5_IJSG_SG_SG_EEENS5_IJNSS_ISG_SC_EENSS_INS5_IJNSA_ILi16EEESB_EEENS5_IJSC_S17_EEEEEEEESI_SJ_SI_SJ_NS1E_6fusion15FusionCallbacksIS1I_NS1Q_17LinearCombinationISI_fSI_fLNS_15FloatRoundStyleE2EEES1J_S1P_JEEENS4_5SM1004TMEM4LOAD26SM100_TMEM_LOAD_32dp32b16xENS4_13SM90_TMA_LOADENS11_INS12_ILi2ELi4ELi3EEES15_NSS_INS5_IJS16_S1L_EEENS5_IJS1L_SC_EEEEEEENS4_39AutoVectorizingCopyWithAssumedAlignmentILi128EEENS4_14SM90_TMA_STOREES25_S27_S27_EEEvvEEEEvNT_6ParamsE)
	.align		4
        /*000c*/ 	.word	index@(__assertfail)
	.align		4
        /*0010*/ 	.word	0x00000000
	.align		4
        /*0014*/ 	.word	0xfffffffe
	.align		4
        /*0018*/ 	.word	0x00000000
	.align		4
        /*001c*/ 	.word	0xfffffffd
	.align		4
        /*0020*/ 	.word	0x00000000
	.align		4
        /*0024*/ 	.word	0xfffffffc


//--------------------- .nv.constant4             --------------------------
	.section	.nv.constant4,"a",@progbits
	.align	8
	.align		8
.nv.constant4:
        /*0000*/ 	.dword	__assertfail
	.align		8
        /*0008*/ 	.dword	__unnamed_1
	.align		8
        /*0010*/ 	.dword	__unnamed_2
	.align		8
        /*0018*/ 	.dword	_ZN40_INTERNAL_eb0b9dcc_4_k_cu_9b18b801_362224cuda3std3__45__cpo5beginE
	.align		8
        /*0020*/ 	.dword	_ZN40_INTERNAL_eb0b9dcc_4_k_cu_9b18b801_362224cuda3std3__45__cpo3endE
	.align		8
        /*0028*/ 	.dword	_ZN40_INTERNAL_eb0b9dcc_4_k_cu_9b18b801_362224cuda3std3__45__cpo6cbeginE
	.align		8
        /*0030*/ 	.dword	_ZN40_INTERNAL_eb0b9dcc_4_k_cu_9b18b801_362224cuda3std3__45__cpo4cendE
	.align		8
        /*0038*/ 	.dword	_ZN40_INTERNAL_eb0b9dcc_4_k_cu_9b18b801_362224cuda3std3__442_GLOBAL__N__eb0b9dcc_4_k_cu_9b18b801_362226ignoreE
	.align		8
        /*0040*/ 	.dword	_ZN40_INTERNAL_eb0b9dcc_4_k_cu_9b18b801_362224cuda3std3__419piecewise_constructE
	.align		8
        /*0048*/ 	.dword	_ZN40_INTERNAL_eb0b9dcc_4_k_cu_9b18b801_362224cuda3std3__48in_placeE
	.align		8
        /*0050*/ 	.dword	_ZN40_INTERNAL_eb0b9dcc_4_k_cu_9b18b801_362224cuda3std6ranges3__45__cpo4swapE
	.align		8
        /*0058*/ 	.dword	_ZN40_INTERNAL_eb0b9dcc_4_k_cu_9b18b801_362224cuda3std6ranges3__45__cpo9iter_moveE
	.align		8
        /*0060*/ 	.dword	_ZN40_INTERNAL_eb0b9dcc_4_k_cu_9b18b801_362224cute7productE
	.align		8
        /*0068*/ 	.dword	_ZN40_INTERNAL_eb0b9dcc_4_k_cu_9b18b801_362224cute1_E
	.align		8
        /*0070*/ 	.dword	$str$25
	.align		8
        /*0078*/ 	.dword	$str$26
	.align		8
        /*0080*/ 	.dword	$str$27
	.align		8
        /*0088*/ 	.dword	$str$28


//--------------------- .text._ZN7cutlass13device_kernelINS_4gemm6kernel13GemmUniversalIN4cute5tupleIJiiiiEEENS1_10collective13CollectiveMmaINS1_35MainloopSm100TmaUmmaWarpSpecializedILi8ELi2ELi4ENS5_IJNS4_1CILi2EEENSA_ILi1EEESC_EEEEENS5_IJNSA_ILi128EEENSA_ILi64EEESG_EEENS_10tfloat32_tENS5_IJlSC_lEEESI_SJ_NS4_8TiledMMAINS4_8MMA_AtomIJNS4_23SM100_MMA_TF32_2x1SM_SSISI_SI_fLi128ELi64ELNS4_4UMMA5MajorE0ELSO_0ELNSN_7ScaleInE0ELSP_0EEEEEENS4_6LayoutINS5_IJSC_SC_SC_EEENS5_IJNSA_ILi0EEESU_SU_EEEEENS5_IJNS4_10UnderscoreESX_SX_EEEEENS4_18SM100_TMA_2SM_LOADENS4_14ComposedLayoutINS4_7SwizzleILi3ELi4ELi3EEENS4_18smem_ptr_flag_bitsILi32EEENSS_INS5_IJNSA_ILi8EEENSA_ILi32EEEEEENS5_IJS17_SC_EEEEEEEvNS4_8identityES10_S1B_vS1C_EENS_8epilogue10collective18CollectiveEpilogueINS1E_23Sm100TmaWarpSpecializedILi3ELi2ELi16ELb1ELb0EEEJNS5_IJSG_SG_SG_EEENS5_IJNSS_ISG_SC_EENSS_INS5_IJNSA_ILi16EEESB_EEENS5_IJSC_S17_EEEEEEEESI_SJ_SI_SJ_NS1E_6fusion15FusionCallbacksIS1I_NS1Q_17LinearCombinationISI_fSI_fLNS_15FloatRoundStyleE2EEES1J_S1P_JEEENS4_5SM1004TMEM4LOAD26SM100_TMEM_LOAD_32dp32b16xENS4_13SM90_TMA_LOADENS11_INS12_ILi2ELi4ELi3EEES15_NSS_INS5_IJS16_S1L_EEENS5_IJS1L_SC_EEEEEEENS4_39AutoVectorizingCopyWithAssumedAlignmentILi128EEENS4_14SM90_TMA_STOREES25_S27_S27_EEEvvEEEEvNT_6ParamsE --------------------------
	.section	.text._ZN7cutlass13device_kernelINS_4gemm6kernel13GemmUniversalIN4cute5tupleIJiiiiEEENS1_10collective13CollectiveMmaINS1_35MainloopSm100TmaUmmaWarpSpecializedILi8ELi2ELi4ENS5_IJNS4_1CILi2EEENSA_ILi1EEESC_EEEEENS5_IJNSA_ILi128EEENSA_ILi64EEESG_EEENS_10tfloat32_tENS5_IJlSC_lEEESI_SJ_NS4_8TiledMMAINS4_8MMA_AtomIJNS4_23SM100_MMA_TF32_2x1SM_SSISI_SI_fLi128ELi64ELNS4_4UMMA5MajorE0ELSO_0ELNSN_7ScaleInE0ELSP_0EEEEEENS4_6LayoutINS5_IJSC_SC_SC_EEENS5_IJNSA_ILi0EEESU_SU_EEEEENS5_IJNS4_10UnderscoreESX_SX_EEEEENS4_18SM100_TMA_2SM_LOADENS4_14ComposedLayoutINS4_7SwizzleILi3ELi4ELi3EEENS4_18smem_ptr_flag_bitsILi32EEENSS_INS5_IJNSA_ILi8EEENSA_ILi32EEEEEENS5_IJS17_SC_EEEEEEEvNS4_8identityES10_S1B_vS1C_EENS_8epilogue10collective18CollectiveEpilogueINS1E_23Sm100TmaWarpSpecializedILi3ELi2ELi16ELb1ELb0EEEJNS5_IJSG_SG_SG_EEENS5_IJNSS_ISG_SC_EENSS_INS5_IJNSA_ILi16EEESB_EEENS5_IJSC_S17_EEEEEEEESI_SJ_SI_SJ_NS1E_6fusion15FusionCallbacksIS1I_NS1Q_17LinearCombinationISI_fSI_fLNS_15FloatRoundStyleE2EEES1J_S1P_JEEENS4_5SM1004TMEM4LOAD26SM100_TMEM_LOAD_32dp32b16xENS4_13SM90_TMA_LOADENS11_INS12_ILi2ELi4ELi3EEES15_NSS_INS5_IJS16_S1L_EEENS5_IJS1L_SC_EEEEEEENS4_39AutoVectorizingCopyWithAssumedAlignmentILi128EEENS4_14SM90_TMA_STOREES25_S27_S27_EEEvvEEEEvNT_6ParamsE,"ax",@progbits
	.align	128
.text._ZN7cutlass13device_kernelINS_4gemm6kernel13GemmUniversalIN4cute5tupleIJiiiiEEENS1_10collective13CollectiveMmaINS1_35MainloopSm100TmaUmmaWarpSpecializedILi8ELi2ELi4ENS5_IJNS4_1CILi2EEENSA_ILi1EEESC_EEEEENS5_IJNSA_ILi128EEENSA_ILi64EEESG_EEENS_10tfloat32_tENS5_IJlSC_lEEESI_SJ_NS4_8TiledMMAINS4_8MMA_AtomIJNS4_23SM100_MMA_TF32_2x1SM_SSISI_SI_fLi128ELi64ELNS4_4UMMA5MajorE0ELSO_0ELNSN_7ScaleInE0ELSP_0EEEEEENS4_6LayoutINS5_IJSC_SC_SC_EEENS5_IJNSA_ILi0EEESU_SU_EEEEENS5_IJNS4_10UnderscoreESX_SX_EEEEENS4_18SM100_TMA_2SM_LOADENS4_14ComposedLayoutINS4_7SwizzleILi3ELi4ELi3EEENS4_18smem_ptr_flag_bitsILi32EEENSS_INS5_IJNSA_ILi8EEENSA_ILi32EEEEEENS5_IJS17_SC_EEEEEEEvNS4_8identityES10_S1B_vS1C_EENS_8epilogue10collective18CollectiveEpilogueINS1E_23Sm100TmaWarpSpecializedILi3ELi2ELi16ELb1ELb0EEEJNS5_IJSG_SG_SG_EEENS5_IJNSS_ISG_SC_EENSS_INS5_IJNSA_ILi16EEESB_EEENS5_IJSC_S17_EEEEEEEESI_SJ_SI_SJ_NS1E_6fusion15FusionCallbacksIS1I_NS1Q_17LinearCombinationISI_fSI_fLNS_15FloatRoundStyleE2EEES1J_S1P_JEEENS4_5SM1004TMEM4LOAD26SM100_TMEM_LOAD_32dp32b16xENS4_13SM90_TMA_LOADENS11_INS12_ILi2ELi4ELi3EEES15_NSS_INS5_IJS16_S1L_EEENS5_IJS1L_SC_EEEEEEENS4_39AutoVectorizingCopyWithAssumedAlignmentILi128EEENS4_14SM90_TMA_STOREES25_S27_S27_EEEvvEEEEvNT_6ParamsE:
        .type           _ZN7cutlass13device_kernelINS_4gemm6kernel13GemmUniversalIN4cute5tupleIJiiiiEEENS1_10collective13CollectiveMmaINS1_35MainloopSm100TmaUmmaWarpSpecializedILi8ELi2ELi4ENS5_IJNS4_1CILi2EEENSA_ILi1EEESC_EEEEENS5_IJNSA_ILi128EEENSA_ILi64EEESG_EEENS_10tfloat32_tENS5_IJlSC_lEEESI_SJ_NS4_8TiledMMAINS4_8MMA_AtomIJNS4_23SM100_MMA_TF32_2x1SM_SSISI_SI_fLi128ELi64ELNS4_4UMMA5MajorE0ELSO_0ELNSN_7ScaleInE0ELSP_0EEEEEENS4_6LayoutINS5_IJSC_SC_SC_EEENS5_IJNSA_ILi0EEESU_SU_EEEEENS5_IJNS4_10UnderscoreESX_SX_EEEEENS4_18SM100_TMA_2SM_LOADENS4_14ComposedLayoutINS4_7SwizzleILi3ELi4ELi3EEENS4_18smem_ptr_flag_bitsILi32EEENSS_INS5_IJNSA_ILi8EEENSA_ILi32EEEEEENS5_IJS17_SC_EEEEEEEvNS4_8identityES10_S1B_vS1C_EENS_8epilogue10collective18CollectiveEpilogueINS1E_23Sm100TmaWarpSpecializedILi3ELi2ELi16ELb1ELb0EEEJNS5_IJSG_SG_SG_EEENS5_IJNSS_ISG_SC_EENSS_INS5_IJNSA_ILi16EEESB_EEENS5_IJSC_S17_EEEEEEEESI_SJ_SI_SJ_NS1E_6fusion15FusionCallbacksIS1I_NS1Q_17LinearCombinationISI_fSI_fLNS_15FloatRoundStyleE2EEES1J_S1P_JEEENS4_5SM1004TMEM4LOAD26SM100_TMEM_LOAD_32dp32b16xENS4_13SM90_TMA_LOADENS11_INS12_ILi2ELi4ELi3EEES15_NSS_INS5_IJS16_S1L_EEENS5_IJS1L_SC_EEEEEEENS4_39AutoVectorizingCopyWithAssumedAlignmentILi128EEENS4_14SM90_TMA_STOREES25_S27_S27_EEEvvEEEEvNT_6ParamsE,@function
        .size           _ZN7cutlass13device_kernelINS_4gemm6kernel13GemmUniversalIN4cute5tupleIJiiiiEEENS1_10collective13CollectiveMmaINS1_35MainloopSm100TmaUmmaWarpSpecializedILi8ELi2ELi4ENS5_IJNS4_1CILi2EEENSA_ILi1EEESC_EEEEENS5_IJNSA_ILi128EEENSA_ILi64EEESG_EEENS_10tfloat32_tENS5_IJlSC_lEEESI_SJ_NS4_8TiledMMAINS4_8MMA_AtomIJNS4_23SM100_MMA_TF32_2x1SM_SSISI_SI_fLi128ELi64ELNS4_4UMMA5MajorE0ELSO_0ELNSN_7ScaleInE0ELSP_0EEEEEENS4_6LayoutINS5_IJSC_SC_SC_EEENS5_IJNSA_ILi0EEESU_SU_EEEEENS5_IJNS4_10UnderscoreESX_SX_EEEEENS4_18SM100_TMA_2SM_LOADENS4_14ComposedLayoutINS4_7SwizzleILi3ELi4ELi3EEENS4_18smem_ptr_flag_bitsILi32EEENSS_INS5_IJNSA_ILi8EEENSA_ILi32EEEEEENS5_IJS17_SC_EEEEEEEvNS4_8identityES10_S1B_vS1C_EENS_8epilogue10collective18CollectiveEpilogueINS1E_23Sm100TmaWarpSpecializedILi3ELi2ELi16ELb1ELb0EEEJNS5_IJSG_SG_SG_EEENS5_IJNSS_ISG_SC_EENSS_INS5_IJNSA_ILi16EEESB_EEENS5_IJSC_S17_EEEEEEEESI_SJ_SI_SJ_NS1E_6fusion15FusionCallbacksIS1I_NS1Q_17LinearCombinationISI_fSI_fLNS_15FloatRoundStyleE2EEES1J_S1P_JEEENS4_5SM1004TMEM4LOAD26SM100_TMEM_LOAD_32dp32b16xENS4_13SM90_TMA_LOADENS11_INS12_ILi2ELi4ELi3EEES15_NSS_INS5_IJS16_S1L_EEENS5_IJS1L_SC_EEEEEEENS4_39AutoVectorizingCopyWithAssumedAlignmentILi128EEENS4_14SM90_TMA_STOREES25_S27_S27_EEEvvEEEEvNT_6ParamsE,(.L_x_187 - _ZN7cutlass13device_kernelINS_4gemm6kernel13GemmUniversalIN4cute5tupleIJiiiiEEENS1_10collective13CollectiveMmaINS1_35MainloopSm100TmaUmmaWarpSpecializedILi8ELi2ELi4ENS5_IJNS4_1CILi2EEENSA_ILi1EEESC_EEEEENS5_IJNSA_ILi128EEENSA_ILi64EEESG_EEENS_10tfloat32_tENS5_IJlSC_lEEESI_SJ_NS4_8TiledMMAINS4_8MMA_AtomIJNS4_23SM100_MMA_TF32_2x1SM_SSISI_SI_fLi128ELi64ELNS4_4UMMA5MajorE0ELSO_0ELNSN_7ScaleInE0ELSP_0EEEEEENS4_6LayoutINS5_IJSC_SC_SC_EEENS5_IJNSA_ILi0EEESU_SU_EEEEENS5_IJNS4_10UnderscoreESX_SX_EEEEENS4_18SM100_TMA_2SM_LOADENS4_14ComposedLayoutINS4_7SwizzleILi3ELi4ELi3EEENS4_18smem_ptr_flag_bitsILi32EEENSS_INS5_IJNSA_ILi8EEENSA_ILi32EEEEEENS5_IJS17_SC_EEEEEEEvNS4_8identityES10_S1B_vS1C_EENS_8epilogue10collective18CollectiveEpilogueINS1E_23Sm100TmaWarpSpecializedILi3ELi2ELi16ELb1ELb0EEEJNS5_IJSG_SG_SG_EEENS5_IJNSS_ISG_SC_EENSS_INS5_IJNSA_ILi16EEESB_EEENS5_IJSC_S17_EEEEEEEESI_SJ_SI_SJ_NS1E_6fusion15FusionCallbacksIS1I_NS1Q_17LinearCombinationISI_fSI_fLNS_15FloatRoundStyleE2EEES1J_S1P_JEEENS4_5SM1004TMEM4LOAD26SM100_TMEM_LOAD_32dp32b16xENS4_13SM90_TMA_LOADENS11_INS12_ILi2ELi4ELi3EEES15_NSS_INS5_IJS16_S1L_EEENS5_IJS1L_SC_EEEEEEENS4_39AutoVectorizingCopyWithAssumedAlignmentILi128EEENS4_14SM90_TMA_STOREES25_S27_S27_EEEvvEEEEvNT_6ParamsE)
        .other          _ZN7cutlass13device_kernelINS_4gemm6kernel13GemmUniversalIN4cute5tupleIJiiiiEEENS1_10collective13CollectiveMmaINS1_35MainloopSm100TmaUmmaWarpSpecializedILi8ELi2ELi4ENS5_IJNS4_1CILi2EEENSA_ILi1EEESC_EEEEENS5_IJNSA_ILi128EEENSA_ILi64EEESG_EEENS_10tfloat32_tENS5_IJlSC_lEEESI_SJ_NS4_8TiledMMAINS4_8MMA_AtomIJNS4_23SM100_MMA_TF32_2x1SM_SSISI_SI_fLi128ELi64ELNS4_4UMMA5MajorE0ELSO_0ELNSN_7ScaleInE0ELSP_0EEEEEENS4_6LayoutINS5_IJSC_SC_SC_EEENS5_IJNSA_ILi0EEESU_SU_EEEEENS5_IJNS4_10UnderscoreESX_SX_EEEEENS4_18SM100_TMA_2SM_LOADENS4_14ComposedLayoutINS4_7SwizzleILi3ELi4ELi3EEENS4_18smem_ptr_flag_bitsILi32EEENSS_INS5_IJNSA_ILi8EEENSA_ILi32EEEEEENS5_IJS17_SC_EEEEEEEvNS4_8identityES10_S1B_vS1C_EENS_8epilogue10collective18CollectiveEpilogueINS1E_23Sm100TmaWarpSpecializedILi3ELi2ELi16ELb1ELb0EEEJNS5_IJSG_SG_SG_EEENS5_IJNSS_ISG_SC_EENSS_INS5_IJNSA_ILi16EEESB_EEENS5_IJSC_S17_EEEEEEEESI_SJ_SI_SJ_NS1E_6fusion15FusionCallbacksIS1I_NS1Q_17LinearCombinationISI_fSI_fLNS_15FloatRoundStyleE2EEES1J_S1P_JEEENS4_5SM1004TMEM4LOAD26SM100_TMEM_LOAD_32dp32b16xENS4_13SM90_TMA_LOADENS11_INS12_ILi2ELi4ELi3EEES15_NSS_INS5_IJS16_S1L_EEENS5_IJS1L_SC_EEEEEEENS4_39AutoVectorizingCopyWithAssumedAlignmentILi128EEENS4_14SM90_TMA_STOREES25_S27_S27_EEEvvEEEEvNT_6ParamsE,@"STO_CUDA_ENTRY STV_DEFAULT"
_ZN7cutlass13device_kernelINS_4gemm6kernel13GemmUniversalIN4cute5tupleIJiiiiEEENS1_10collective13CollectiveMmaINS1_35MainloopSm100TmaUmmaWarpSpecializedILi8ELi2ELi4ENS5_IJNS4_1CILi2EEENSA_ILi1EEESC_EEEEENS5_IJNSA_ILi128EEENSA_ILi64EEESG_EEENS_10tfloat32_tENS5_IJlSC_lEEESI_SJ_NS4_8TiledMMAINS4_8MMA_AtomIJNS4_23SM100_MMA_TF32_2x1SM_SSISI_SI_fLi128ELi64ELNS4_4UMMA5MajorE0ELSO_0ELNSN_7ScaleInE0ELSP_0EEEEEENS4_6LayoutINS5_IJSC_SC_SC_EEENS5_IJNSA_ILi0EEESU_SU_EEEEENS5_IJNS4_10UnderscoreESX_SX_EEEEENS4_18SM100_TMA_2SM_LOADENS4_14ComposedLayoutINS4_7SwizzleILi3ELi4ELi3EEENS4_18smem_ptr_flag_bitsILi32EEENSS_INS5_IJNSA_ILi8EEENSA_ILi32EEEEEENS5_IJS17_SC_EEEEEEEvNS4_8identityES10_S1B_vS1C_EENS_8epilogue10collective18CollectiveEpilogueINS1E_23Sm100TmaWarpSpecializedILi3ELi2ELi16ELb1ELb0EEEJNS5_IJSG_SG_SG_EEENS5_IJNSS_ISG_SC_EENSS_INS5_IJNSA_ILi16EEESB_EEENS5_IJSC_S17_EEEEEEEESI_SJ_SI_SJ_NS1E_6fusion15FusionCallbacksIS1I_NS1Q_17LinearCombinationISI_fSI_fLNS_15FloatRoundStyleE2EEES1J_S1P_JEEENS4_5SM1004TMEM4LOAD26SM100_TMEM_LOAD_32dp32b16xENS4_13SM90_TMA_LOADENS11_INS12_ILi2ELi4ELi3EEES15_NSS_INS5_IJS16_S1L_EEENS5_IJS1L_SC_EEEEEEENS4_39AutoVectorizingCopyWithAssumedAlignmentILi128EEENS4_14SM90_TMA_STOREES25_S27_S27_EEEvvEEEEvNT_6ParamsE:
[----:B------:R-:W1:Y:S01]  /*0000*/  LDC R1, c[0x0][0x37c] ;  /* 0x0000df00ff017b82 */ /* 0x000e620000000800 */
[----:B------:R-:W2:Y:S01]  /*0010*/  S2R R69, SR_TID.X ;  /* 0x0000000000457919 */ /* 0x000ea20000002100 */
[----:B------:R-:W3:Y:S06]  /*0020*/  LDCU.64 UR6, c[0x0][0x890] ;  /* 0x00011200ff0677ac */ /* 0x000eec0008000a00 */
[----:B------:R-:W4:Y:S01]  /*0030*/  S2UR UR37, SR_CgaCtaId ;  /* 0x00000000002579c3 */ /* 0x000f220000008800 */
[----:B------:R-:W-:Y:S02]  /*0040*/  PRMT R64, RZ, 0x7610, R64 ;  /* 0x00007610ff407816 */ /* 0x000fe40000000040 */
[----:B------:R-:W-:Y:S01]  /*0050*/  ELECT P1, URZ, PT ;  /* 0x0000000000ff782f */ /* 0x000fe20003820000 */
[----:B------:R-:W1:Y:S01]  /*0060*/  LDCU.64 UR46, c[0x0][0x358] ;  /* 0x00006b00ff2e77ac */ /* 0x000e620008000a00 */
[----:B---3--:R-:W-:-:S04]  /*0070*/  UISETP.NE.U32.AND UP0, UPT, UR6, URZ, UPT ;  /* 0x000000ff0600728c */ /* 0x008fc8000bf05070 */
[----:B------:R-:W-:Y:S02]  /*0080*/  UISETP.NE.AND.EX UP0, UPT, UR7, URZ, UPT, UP0 ;  /* 0x000000ff0700728c */ /* 0x000fe4000bf05300 */
[----:B----4-:R-:W-:Y:S02]  /*0090*/  ULOP3.LUT UR5, UR37, 0x1, URZ, 0xc0, !UPT ;  /* 0x0000000125057892 */ /* 0x010fe4000f8ec0ff */
[----:B------:R-:W-:Y:S01]  /*00a0*/  ULOP3.LUT UR4, UR37, 0x1, URZ, 0x3c, !UPT ;  /* 0x0000000125047892 */ /* 0x000fe2000f8e3cff */
[----:B--2---:R-:W-:-:S05]  /*00b0*/  SHF.R.U32.HI R68, RZ, 0x5, R69 ;  /* 0x00000005ff447819 */ /* 0x004fca0000011645 */
[----:B------:R-:W2:Y:S02]  /*00c0*/  SHFL.IDX PT, R0, R68, RZ, 0x1f ;  /* 0x00001fff44007589 */ /* 0x000ea400000e0000 */
[----:B--2---:R-:W-:Y:S01]  /*00d0*/  R2UR UR10, R0 ;  /* 0x00000000000a72ca */ /* 0x004fe200000e0000 */
[----:B-1----:R-:W-:-:S14]  /*00e0*/  BRA.U UP0, `(.L_x_0) ;  /* 0x00000001002c7547 */ /* 0x002fdc000b800000 */
[----:B------:R-:W1:Y:S02]  /*00f0*/  LDCU.64 UR8, c[0x0][0x888] ;  /* 0x00011100ff0877ac */ /* 0x000e640008000a00 */
[----:B-1----:R-:W-:-:S04]  /*0100*/  UISETP.NE.U32.AND UP0, UPT, UR8, URZ, UPT ;  /* 0x000000ff0800728c */ /* 0x002fc8000bf05070 */
[----:B------:R-:W-:-:S09]  /*0110*/  UISETP.NE.AND.EX UP0, UPT, UR9, URZ, UPT, UP0 ;  /* 0x000000ff0900728c */ /* 0x000fd2000bf05300 */
[----:B------:R-:W-:Y:S05]  /*0120*/  BRA.U !UP0, `(.L_x_1) ;  /* 0x0000000108107547 */ /* 0x000fea000b800000 */
[----:B------:R-:W1:Y:S02]  /*0130*/  LDC.64 R2, c[0x0][0x888] ;  /* 0x00022200ff027b82 */ /* 0x000e640000000a00 */
[----:B-1----:R1:W5:Y:S01]  /*0140*/  LDG.E R35, desc[UR46][R2.64] ;  /* 0x0000002e02237981 */ /* 0x002362000c1e1900 */
[----:B------:R-:W-:Y:S01]  /*0150*/  HFMA2 R64, -RZ, RZ, 0, 5.9604644775390625e-08 ;  /* 0x00000001ff407431 */ /* 0x000fe200000001ff */
[----:B------:R-:W-:Y:S05]  /*0160*/  BRA `(.L_x_0) ;  /* 0x00000000000c7947 */ /* 0x000fea0003800000 */
.L_x_1:
[----:B------:R-:W1:Y:S01]  /*0170*/  LDCU UR8, c[0x0][0x880] ;  /* 0x00011000ff0877ac */ /* 0x000e620008000800 */
[----:B------:R-:W-:Y:S01]  /*0180*/  HFMA2 R64, -RZ, RZ, 0, 5.9604644775390625e-08 ;  /* 0x00000001ff407431 */ /* 0x000fe200000001ff */
[----:B-1----:R-:W-:-:S07]  /*0190*/  MOV R35, UR8 ;  /* 0x0000000800237c02 */ /* 0x002fce0008000f00 */
.L_x_0:
[----:B------:R-:W2:Y:S02]  /*01a0*/  LDCU.64 UR8, c[0x0][0x8b0] ;  /* 0x00011600ff0877ac */ /* 0x000ea40008000a00 */
[----:B--2---:R-:W-:-:S04]  /*01b0*/  UISETP.NE.U32.AND UP0, UPT, UR8, URZ, UPT ;  /* 0x000000ff0800728c */ /* 0x004fc8000bf05070 */
[----:B------:R-:W-:-:S09]  /*01c0*/  UISETP.NE.AND.EX UP0, UPT, UR9, URZ, UPT, UP0 ;  /* 0x000000ff0900728c */ /* 0x000fd2000bf05300 */
[----:B------:R-:W-:Y:S05]  /*01d0*/  BRA.U UP0, `(.L_x_2) ;  /* 0x0000000100247547 */ /* 0x000fea000b800000 */
[----:B------:R-:W2:Y:S02]  /*01e0*/  LDCU.64 UR8, c[0x0][0x8a8] ;  /* 0x00011500ff0877ac */ /* 0x000ea40008000a00 */
[----:B--2---:R-:W-:-:S04]  /*01f0*/  UISETP.NE.U32.AND UP0, UPT, UR8, URZ, UPT ;  /* 0x000000ff0800728c */ /* 0x004fc8000bf05070 */
[----:B------:R-:W-:-:S09]  /*0200*/  UISETP.NE.AND.EX UP0, UPT, UR9, URZ, UPT, UP0 ;  /* 0x000000ff0900728c */ /* 0x000fd2000bf05300 */
[----:B------:R-:W-:Y:S05]  /*0210*/  BRA.U !UP0, `(.L_x_3) ;  /* 0x00000001080c7547 */ /* 0x000fea000b800000 */
[----:B-1----:R-:W1:Y:S02]  /*0220*/  LDC.64 R2, c[0x0][0x8a8] ;  /* 0x00022a00ff027b82 */ /* 0x002e640000000a00 */
[----:B-1----:R2:W5:Y:S01]  /*0230*/  LDG.E R33, desc[UR46][R2.64] ;  /* 0x0000002e02217981 */ /* 0x002562000c1e1900 */
[----:B------:R-:W-:Y:S05]  /*0240*/  BRA `(.L_x_2) ;  /* 0x0000000000087947 */ /* 0x000fea0003800000 */
.L_x_3:
[----:B------:R-:W2:Y:S02]  /*0250*/  LDCU UR8, c[0x0][0x8a0] ;  /* 0x00011400ff0877ac */ /* 0x000ea40008000800 */
[----:B--2---:R-:W-:Y:S02]  /*0260*/  MOV R33, UR8 ;  /* 0x0000000800217c02 */ /* 0x004fe40008000f00 */
.L_x_2:
[----:B------:R-:W-:Y:S01]  /*0270*/  IMAD.U32 R0, RZ, RZ, UR10 ;  /* 0x0000000aff007e24 */ /* 0x000fe2000f8e00ff */
[----:B------:R-:W-:Y:S04]  /*0280*/  BSSY.RECONVERGENT B0, `(.L_x_4) ;  /* 0x000000c000007945 */ /* 0x000fe80003800200 */
[C---:B------:R-:W-:Y:S02]  /*0290*/  ISETP.NE.OR P2, PT, R0.reuse, 0x1, !P1 ;  /* 0x000000010000780c */ /* 0x040fe40004f45670 */
[----:B------:R-:W-:-:S11]  /*02a0*/  ISETP.NE.OR P0, PT, R0, 0x3, !P1 ;  /* 0x000000030000780c */ /* 0x000fd60004f05670 */
[----:B------:R-:W-:Y:S05]  /*02b0*/  @P2 BRA `(.L_x_5) ;  /* 0x0000000000202947 */ /* 0x000fea0003800000 */
[----:B------:R-:W3:Y:S02]  /*02c0*/  LDCU.64 UR8, c[0x0][0x348] ;  /* 0x00006900ff0877ac */ /* 0x000ee40008000a00 */
[----:B---3--:R-:W-:Y:S02]  /*02d0*/  UIADD3 UR12, UP1, UPT, UR8, 0x80, URZ ;  /* 0x00000080080c7890 */ /* 0x008fe4000ff3e0ff */
[----:B------:R-:W-:Y:S02]  /*02e0*/  UIADD3 UR8, UP0, UPT, UR8, 0x180, URZ ;  /* 0x0000018008087890 */ /* 0x000fe4000ff1e0ff */
[----:B------:R-:W-:Y:S02]  /*02f0*/  UIADD3.X UR13, UPT, UPT, URZ, UR9, URZ, UP1, !UPT ;  /* 0x00000009ff0d7290 */ /* 0x000fe40008ffe4ff */
[----:B------:R-:W-:-:S07]  /*0300*/  UIADD3.X UR9, UPT, UPT, URZ, UR9, URZ, UP0, !UPT ;  /* 0x00000009ff097290 */ /* 0x000fce00087fe4ff */
[----:B------:R3:W-:Y:S02]  /*0310*/  UTMACCTL.PF [UR12] ;  /* 0x000000000c0079b9 */ /* 0x0007e40008040000 */
[----:B------:R3:W-:Y:S02]  /*0320*/  UTMACCTL.PF [UR8] ;  /* 0x00000000080079b9 */ /* 0x0007e40008040000 */
[----:B---3--:R-:W-:Y:S01]  /*0330*/  NOP ;  /* 0x0000000000007918 */ /* 0x008fe20000000000 */
.L_x_5:
[----:B------:R-:W-:Y:S05]  /*0340*/  BSYNC.RECONVERGENT B0 ;  /* 0x0000000000007941 */ /* 0x000fea0003800200 */
.L_x_4:
[----:B------:R-:W-:Y:S04]  /*0350*/  BSSY.RECONVERGENT B0, `(.L_x_6) ;  /* 0x000000a000007945 */ /* 0x000fe80003800200 */
        /* <DEDUP_REMOVED lines=9> */
.L_x_7:
[----:B------:R-:W-:Y:S05]  /*03f0*/  BSYNC.RECONVERGENT B0 ;  /* 0x0000000000007941 */ /* 0x000fea0003800200 */
.L_x_6:
[----:B------:R-:W3:Y:S01]  /*0400*/  LDCU.64 UR8, c[0x0][0x888] ;  /* 0x00011100ff0877ac */ /* 0x000ee20008000a00 */
[----:B------:R-:W-:Y:S02]  /*0410*/  UISETP.EQ.U32.AND UP1, UPT, UR6, URZ, UPT ;  /* 0x000000ff0600728c */ /* 0x000fe4000bf22070 */
[----:B------:R-:W-:Y:S02]  /*0420*/  UPLOP3.LUT UP5, UPT, UPT, UPT, UPT, 0x80, 0x8 ;  /* 0x000000000008789c */ /* 0x000fe40003faf070 */
[----:B---3--:R-:W-:-:S04]  /*0430*/  UISETP.NE.U32.AND UP0, UPT, UR8, URZ, UPT ;  /* 0x000000ff0800728c */ /* 0x008fc8000bf05070 */
[----:B------:R-:W-:-:S04]  /*0440*/  UISETP.NE.AND.EX UP0, UPT, UR9, URZ, UPT, UP0 ;  /* 0x000000ff0900728c */ /* 0x000fc8000bf05300 */
[----:B------:R-:W-:-:S04]  /*0450*/  UISETP.EQ.OR.EX UP2, UPT, UR7, URZ, !UP0, UP1 ;  /* 0x000000ff0700728c */ /* 0x000fc8000c742710 */
[----:B------:R-:W-:-:S05]  /*0460*/  UP2UR UR53, UPR, URZ, 0x4 ;  /* 0x00000004ff357883 */ /* 0x000fca0008000000 */
[----:B------:R-:W-:Y:S07]  /*0470*/  BRA.U !UP2, `(.L_x_8) ;  /* 0x000000010a207547 */ /* 0x000fee000b800000 */
[----:B------:R-:W-:Y:S01]  /*0480*/  UISETP.NE.U32.AND UP2, UPT, UR6, URZ, UPT ;  /* 0x000000ff0600728c */ /* 0x000fe2000bf45070 */
[----:B-----5:R-:W-:Y:S01]  /*0490*/  FSETP.NEU.AND P0, PT, R35, RZ, PT ;  /* 0x000000ff2300720b */ /* 0x020fe20003f0d000 */
[----:B------:R-:W-:Y:S02]  /*04a0*/  USEL UR6, URZ, 0xffffffff, UP0 ;  /* 0xffffffffff067887 */ /* 0x000fe40008000000 */
[----:B------:R-:W-:-:S10]  /*04b0*/  UISETP.NE.AND.EX UP2, UPT, UR7, URZ, UPT, UP2 ;  /* 0x000000ff0700728c */ /* 0x000fd4000bf45320 */
[----:B------:R-:W-:Y:S01]  /*04c0*/  VOTEU.ANY UP1, P0 ;  /* 0x0000000000ff7886 */ /* 0x000fe20000020100 */
[----:B------:R-:W-:-:S04]  /*04d0*/  @!UP2 USEL UR6, URZ, 0xffffffff, UP1 ;  /* 0xffffffffff06a887 */ /* 0x000fc80008800000 */
[----:B------:R-:W-:-:S04]  /*04e0*/  ULOP3.LUT UR6, UR6, 0x1, URZ, 0xc0, !UPT ;  /* 0x0000000106067892 */ /* 0x000fc8000f8ec0ff */
[----:B------:R-:W-:-:S11]  /*04f0*/  UISETP.NE.U32.AND UP5, UPT, UR6, 0x1, UPT ;  /* 0x000000010600788c */ /* 0x000fd6000bfa5070 */
.L_x_8:
[----:B------:R-:W3:Y:S01]  /*0500*/  SHFL.IDX PT, R0, R68, RZ, 0x1f ;  /* 0x00001fff44007589 */ /* 0x000ee200000e0000 */
[----:B------:R-:W-:-:S04]  /*0510*/  UISETP.NE.AND UP1, UPT, UR10, 0x2, UPT ;  /* 0x000000020a00788c */ /* 0x000fc8000bf25270 */
[----:B------:R-:W-:Y:S02]  /*0520*/  UISETP.EQ.AND UP2, UPT, UR5, URZ, !UP1 ;  /* 0x000000ff0500728c */ /* 0x000fe4000cf42270 */
[----:B------:R-:W-:-:S04]  /*0530*/  USEL UR7, URZ, 0x1, UP1 ;  /* 0x00000001ff077887 */ /* 0x000fc80008800000 */
[----:B------:R-:W-:Y:S02]  /*0540*/  PLOP3.LUT P5, PT, P1, PT, UP2, 0x80, 0x8 ;  /* 0x000000000008781c */ /* 0x000fe40000faf028 */
[----:B---3--:R-:W-:-:S13]  /*0550*/  ISETP.NE.AND P0, PT, R0, RZ, PT ;  /* 0x000000ff0000720c */ /* 0x008fda0003f05270 */
[----:B------:R-:W-:Y:S05]  /*0560*/  @P0 BRA `(.L_x_9) ;  /* 0x0000000000640947 */ /* 0x000fea0003800000 */
[----:B------:R-:W-:Y:S01]  /*0570*/  UMOV UR8, 0x400 ;  /* 0x0000040000087882 */ /* 0x000fe20000000000 */
[----:B------:R-:W-:Y:S01]  /*0580*/  UMOV UR6, 0x1 ;  /* 0x0000000100067882 */ /* 0x000fe20000000000 */
[----:B------:R-:W-:Y:S02]  /*0590*/  ULEA UR8, UR37, UR8, 0x18 ;  /* 0x0000000825087291 */ /* 0x000fe4000f8ec0ff */
[----:B------:R-:W-:-:S04]  /*05a0*/  UIADD3 UR12, UPT, UPT, -UR6, 0x100000, URZ ;  /* 0x00100000060c7890 */ /* 0x000fc8000fffe1ff */
[----:B------:R-:W-:Y:S02]  /*05b0*/  USHF.L.U32 UR13, UR12, 0xb, URZ ;  /* 0x0000000b0c0d7899 */ /* 0x000fe400080006ff */
[----:B------:R-:W-:Y:S01]  /*05c0*/  USHF.L.U32 UR12, UR12, 0x1, URZ ;  /* 0x000000010c0c7899 */ /* 0x000fe200080006ff */
[----:B------:R-:W-:Y:S01]  /*05d0*/  ELECT P0, URZ, PT ;  /* 0x0000000000ff782f */ /* 0x000fe20003800000 */
[----:B------:R-:W3:Y:S10]  /*05e0*/  FENCE.VIEW.ASYNC.S ;  /* 0x00000000000073c6 */ /* 0x000ef40000000000 */
[----:B---3--:R3:W4:Y:S01]  /*05f0*/  SYNCS.EXCH.64 URZ, [UR8], UR12 ;  /* 0x0000000c08ff75b2 */ /* 0x0087220008000100 */
[----:B------:R3:W1:Y:S01]  /*0600*/  SYNCS.EXCH.64 URZ, [UR8+0x40], UR12 ;  /* 0x0000400c08ff75b2 */ /* 0x0006620008000100 */
        /* <DEDUP_REMOVED lines=13> */
[----:B------:R3:W1:Y:S02]  /*06e0*/  SYNCS.EXCH.64 URZ, [UR8+0x78], UR12 ;  /* 0x0000780c08ff75b2 */ /* 0x0006640008000100 */
[----:B---3--:R-:W-:Y:S01]  /*06f0*/  NOP ;  /* 0x0000000000007918 */ /* 0x008fe20000000000 */
.L_x_9:
[----:B------:R-:W3:Y:S01]  /*0700*/  SHFL.IDX PT, R0, R68, RZ, 0x1f ;  /* 0x00001fff44007589 */ /* 0x000ee200000e0000 */
[----:B------:R-:W-:Y:S01]  /*0710*/  NOP ;  /* 0x0000000000007918 */ /* 0x000fe20000000000 */
[----:B---3--:R-:W-:-:S13]  /*0720*/  ISETP.NE.AND P0, PT, R0, 0x1, PT ;  /* 0x000000010000780c */ /* 0x008fda0003f05270 */
[----:B------:R-:W-:Y:S05]  /*0730*/  @P0 BRA `(.L_x_10) ;  /* 0x00000000004c0947 */ /* 0x000fea0003800000 */
[----:B------:R-:W-:Y:S01]  /*0740*/  UMOV UR9, 0x400 ;  /* 0x0000040000097882 */ /* 0x000fe20000000000 */
[----:B------:R-:W-:Y:S01]  /*0750*/  UMOV UR8, 0x20 ;  /* 0x0000002000087882 */ /* 0x000fe20000000000 */
[----:B------:R-:W-:Y:S01]  /*0760*/  UMOV UR6, 0x80 ;  /* 0x0000008000067882 */ /* 0x000fe20000000000 */
[----:B------:R-:W-:Y:S02]  /*0770*/  ULEA UR9, UR37, UR9, 0x18 ;  /* 0x0000000925097291 */ /* 0x000fe4000f8ec0ff */
[----:B------:R-:W-:-:S04]  /*0780*/  UIADD3 UR12, UPT, UPT, -UR8, 0x100000, URZ ;  /* 0x00100000080c7890 */ /* 0x000fc8000fffe1ff */
[----:B------:R-:W-:Y:S02]  /*0790*/  USHF.L.U32 UR13, UR12, 0xb, URZ ;  /* 0x0000000b0c0d7899 */ /* 0x000fe400080006ff */
[----:B------:R-:W-:Y:S02]  /*07a0*/  USHF.L.U32 UR12, UR12, 0x1, URZ ;  /* 0x000000010c0c7899 */ /* 0x000fe400080006ff */
[----:B------:R-:W-:-:S04]  /*07b0*/  UIADD3 UR14, UPT, UPT, -UR6, 0x100000, URZ ;  /* 0x00100000060e7890 */ /* 0x000fc8000fffe1ff */
[----:B------:R-:W-:Y:S02]  /*07c0*/  USHF.L.U32 UR15, UR14, 0xb, URZ ;  /* 0x0000000b0e0f7899 */ /* 0x000fe400080006ff */
[----:B------:R-:W-:Y:S01]  /*07d0*/  USHF.L.U32 UR14, UR14, 0x1, URZ ;  /* 0x000000010e0e7899 */ /* 0x000fe200080006ff */
[----:B------:R-:W-:Y:S01]  /*07e0*/  ELECT P0, URZ, PT ;  /* 0x0000000000ff782f */ /* 0x000fe20003800000 */
[----:B------:R-:W3:Y:S02]  /*07f0*/  FENCE.VIEW.ASYNC.S ;  /* 0x00000000000073c6 */ /* 0x000ee40000000000 */
[----:B---3--:R3:W1:Y:S08]  /*0800*/  SYNCS.EXCH.64 URZ, [UR9+0x80], UR12 ;  /* 0x0000800c09ff75b2 */ /* 0x0086700008000100 */
[----:B------:R3:W1:Y:S01]  /*0810*/  SYNCS.EXCH.64 URZ, [UR9+0x98], UR14 ;  /* 0x0000980e09ff75b2 */ /* 0x0006620008000100 */
[----:B------:R3:W1:Y:S01]  /*0820*/  SYNCS.EXCH.64 URZ, [UR9+0x88], UR12 ;  /* 0x0000880c09ff75b2 */ /* 0x0006620008000100 */
[----:B------:R3:W1:Y:S01]  /*0830*/  SYNCS.EXCH.64 URZ, [UR9+0xa0], UR14 ;  /* 0x0000a00e09ff75b2 */ /* 0x0006620008000100 */
[----:B------:R3:W1:Y:S01]  /*0840*/  SYNCS.EXCH.64 URZ, [UR9+0x90], UR12 ;  /* 0x0000900c09ff75b2 */ /* 0x0006620008000100 */
[----:B------:R3:W1:Y:S01]  /*0850*/  SYNCS.EXCH.64 URZ, [UR9+0xa8], UR14 ;  /* 0x0000a80e09ff75b2 */ /* 0x0006620008000100 */
[----:B------:R-:W-:Y:S01]  /*0860*/  NOP ;  /* 0x0000000000007918 */ /* 0x000fe20000000000 */
.L_x_10:
[----:B------:R-:W2:Y:S01]  /*0870*/  SHFL.IDX PT, R0, R68, RZ, 0x1f ;  /* 0x00001fff44007589 */ /* 0x000ea200000e0000 */
[----:B------:R-:W-:Y:S01]  /*0880*/  NOP ;  /* 0x0000000000007918 */ /* 0x000fe20000000000 */
[----:B--2---:R-:W-:-:S13]  /*0890*/  ISETP.NE.AND P0, PT, R0, 0x3, PT ;  /* 0x000000030000780c */ /* 0x004fda0003f05270 */
[----:B------:R-:W-:Y:S05]  /*08a0*/  @P0 BRA `(.L_x_11) ;  /* 0x00000000002c0947 */ /* 0x000fea0003800000 */
[----:B------:R-:W-:Y:S01]  /*08b0*/  UMOV UR8, 0x400 ;  /* 0x0000040000087882 */ /* 0x000fe20000000000 */
[----:B------:R-:W-:Y:S01]  /*08c0*/  UMOV UR6, 0x20 ;  /* 0x0000002000067882 */ /* 0x000fe20000000000 */
[----:B------:R-:W-:Y:S02]  /*08d0*/  ULEA UR8, UR37, UR8, 0x18 ;  /* 0x0000000825087291 */ /* 0x000fe4000f8ec0ff */
[----:B---3--:R-:W-:-:S04]  /*08e0*/  UIADD3 UR12, UPT, UPT, -UR6, 0x100000, URZ ;  /* 0x00100000060c7890 */ /* 0x008fc8000fffe1ff */
[----:B------:R-:W-:Y:S02]  /*08f0*/  USHF.L.U32 UR13, UR12, 0xb, URZ ;  /* 0x0000000b0c0d7899 */ /* 0x000fe400080006ff */
[----:B------:R-:W-:Y:S01]  /*0900*/  USHF.L.U32 UR12, UR12, 0x1, URZ ;  /* 0x000000010c0c7899 */ /* 0x000fe200080006ff */
[----:B------:R-:W-:Y:S01]  /*0910*/  ELECT P0, URZ, PT ;  /* 0x0000000000ff782f */ /* 0x000fe20003800000 */
[----:B------:R-:W2:Y:S10]  /*0920*/  FENCE.VIEW.ASYNC.S ;  /* 0x00000000000073c6 */ /* 0x000eb40000000000 */
[----:B--2---:R2:W3:Y:S01]  /*0930*/  SYNCS.EXCH.64 URZ, [UR8+0xb0], UR12 ;  /* 0x0000b00c08ff75b2 */ /* 0x0044e20008000100 */
[----:B------:R2:W1:Y:S01]  /*0940*/  SYNCS.EXCH.64 URZ, [UR8+0xb8], UR12 ;  /* 0x0000b80c08ff75b2 */ /* 0x0004620008000100 */
[----:B------:R-:W-:Y:S01]  /*0950*/  NOP ;  /* 0x0000000000007918 */ /* 0x000fe20000000000 */
.L_x_11:
[----:B------:R-:W4:Y:S01]  /*0960*/  SHFL.IDX PT, R0, R68, RZ, 0x1f ;  /* 0x00001fff44007589 */ /* 0x000f2200000e0000 */
[----:B------:R-:W-:Y:S01]  /*0970*/  NOP ;  /* 0x0000000000007918 */ /* 0x000fe20000000000 */
[----:B----4-:R-:W-:-:S13]  /*0980*/  ISETP.NE.AND P0, PT, R0, 0x4, PT ;  /* 0x000000040000780c */ /* 0x010fda0003f05270 */
[----:B------:R-:W-:Y:S05]  /*0990*/  @P0 BRA `(.L_x_12) ;  /* 0x0000000000480947 */ /* 0x000fea0003800000 */
[----:B---3--:R-:W-:Y:S01]  /*09a0*/  UMOV UR9, 0x1e0 ;  /* 0x000001e000097882 */ /* 0x008fe20000000000 */
[----:B--2---:R-:W-:Y:S01]  /*09b0*/  UMOV UR8, 0x400 ;  /* 0x0000040000087882 */ /* 0x004fe20000000000 */
[----:B------:R-:W-:Y:S01]  /*09c0*/  USEL UR9, UR9, 0x1a0, UP5 ;  /* 0x000001a009097887 */ /* 0x000fe2000a800000 */
        /* <DEDUP_REMOVED lines=9> */
[----:B------:R-:W2:Y:S02]  /*0a60*/  FENCE.VIEW.ASYNC.S ;  /* 0x00000000000073c6 */ /* 0x000ea40000000000 */
[----:B--2---:R4:W2:Y:S08]  /*0a70*/  SYNCS.EXCH.64 URZ, [UR8+0xc0], UR12 ;  /* 0x0000c00c08ff75b2 */ /* 0x0048b00008000100 */
[----:B------:R4:W3:Y:S01]  /*0a80*/  SYNCS.EXCH.64 URZ, [UR8+0xd0], UR14 ;  /* 0x0000d00e08ff75b2 */ /* 0x0008e20008000100 */
[----:B------:R4:W1:Y:S01]  /*0a90*/  SYNCS.EXCH.64 URZ, [UR8+0xc8], UR12 ;  /* 0x0000c80c08ff75b2 */ /* 0x0008620008000100 */
[----:B------:R4:W1:Y:S02]  /*0aa0*/  SYNCS.EXCH.64 URZ, [UR8+0xd8], UR14 ;  /* 0x0000d80e08ff75b2 */ /* 0x0008640008000100 */
[----:B----4-:R-:W-:Y:S01]  /*0ab0*/  NOP ;  /* 0x0000000000007918 */ /* 0x010fe20000000000 */
.L_x_12:
[----:B------:R-:W4:Y:S01]  /*0ac0*/  SHFL.IDX PT, R0, R68, RZ, 0x1f ;  /* 0x00001fff44007589 */ /* 0x000f2200000e0000 */
[----:B------:R-:W-:Y:S01]  /*0ad0*/  NOP ;  /* 0x0000000000007918 */ /* 0x000fe20000000000 */
[----:B----4-:R-:W-:-:S13]  /*0ae0*/  ISETP.NE.AND P0, PT, R0, 0x5, PT ;  /* 0x000000050000780c */ /* 0x010fda0003f05270 */
[----:B------:R-:W-:Y:S05]  /*0af0*/  @P0 BRA `(.L_x_13) ;  /* 0x0000000000540947 */ /* 0x000fea0003800000 */
[----:B---3--:R-:W-:Y:S01]  /*0b00*/  UMOV UR9, 0x400 ;  /* 0x0000040000097882 */ /* 0x008fe20000000000 */
[----:B--2---:R-:W-:Y:S01]  /*0b10*/  UMOV UR8, 0x1 ;  /* 0x0000000100087882 */ /* 0x004fe20000000000 */
        /* <DEDUP_REMOVED lines=13> */
[----:B------:R4:W1:Y:S01]  /*0bf0*/  SYNCS.EXCH.64 URZ, [UR9+0x108], UR14 ;  /* 0x0001080e09ff75b2 */ /* 0x0008620008000100 */
[----:B------:R4:W1:Y:S01]  /*0c00*/  SYNCS.EXCH.64 URZ, [UR9+0xf0], UR12 ;  /* 0x0000f00c09ff75b2 */ /* 0x0008620008000100 */
[----:B------:R4:W1:Y:S01]  /*0c10*/  SYNCS.EXCH.64 URZ, [UR9+0x110], UR14 ;  /* 0x0001100e09ff75b2 */ /* 0x0008620008000100 */
[----:B------:R4:W1:Y:S01]  /*0c20*/  SYNCS.EXCH.64 URZ, [UR9+0xf8], UR12 ;  /* 0x0000f80c09ff75b2 */ /* 0x0008620008000100 */
[----:B------:R4:W1:Y:S02]  /*0c30*/  SYNCS.EXCH.64 URZ, [UR9+0x118], UR14 ;  /* 0x0001180e09ff75b2 */ /* 0x0008640008000100 */
[----:B----4-:R-:W-:Y:S01]  /*0c40*/  NOP ;  /* 0x0000000000007918 */ /* 0x010fe20000000000 */
.L_x_13:
[----:B------:R-:W4:Y:S01]  /*0c50*/  SHFL.IDX PT, R0, R68, RZ, 0x1f ;  /* 0x00001fff44007589 */ /* 0x000f2200000e0000 */
[----:B------:R-:W-:Y:S01]  /*0c60*/  ISETP.NE.OR P1, PT, RZ, UR10, !P1 ;  /* 0x0000000aff007c0c */ /* 0x000fe2000cf25670 */
[----:B------:R-:W-:Y:S01]  /*0c70*/  NOP ;  /* 0x0000000000007918 */ /* 0x000fe20000000000 */
[----:B----4-:R-:W-:-:S13]  /*0c80*/  ISETP.NE.AND P0, PT, R0, 0x3, PT ;  /* 0x000000030000780c */ /* 0x010fda0003f05270 */
[----:B------:R-:W-:Y:S05]  /*0c90*/  @P0 BRA `(.L_x_14) ;  /* 0x0000000000340947 */ /* 0x000fea0003800000 */
[----:B--2---:R-:W-:Y:S01]  /*0ca0*/  UMOV UR8, 0x400 ;  /* 0x0000040000087882 */ /* 0x004fe20000000000 */
[----:B------:R-:W-:Y:S01]  /*0cb0*/  UMOV UR6, 0x20 ;  /* 0x0000002000067882 */ /* 0x000fe20000000000 */
[----:B------:R-:W-:Y:S02]  /*0cc0*/  ULEA UR8, UR37, UR8, 0x18 ;  /* 0x0000000825087291 */ /* 0x000fe4000f8ec0ff */
[----:B---3--:R-:W-:-:S04]  /*0cd0*/  UIADD3 UR12, UPT, UPT, -UR6, 0x100000, URZ ;  /* 0x00100000060c7890 */ /* 0x008fc8000fffe1ff */
[----:B------:R-:W-:Y:S02]  /*0ce0*/  USHF.L.U32 UR13, UR12, 0xb, URZ ;  /* 0x0000000b0c0d7899 */ /* 0x000fe400080006ff */
[----:B------:R-:W-:Y:S01]  /*0cf0*/  USHF.L.U32 UR12, UR12, 0x1, URZ ;  /* 0x000000010c0c7899 */ /* 0x000fe200080006ff */
[----:B------:R-:W-:Y:S01]  /*0d00*/  ELECT P0, URZ, PT ;  /* 0x0000000000ff782f */ /* 0x000fe20003800000 */
[----:B------:R-:W2:Y:S10]  /*0d10*/  FENCE.VIEW.ASYNC.S ;  /* 0x00000000000073c6 */ /* 0x000eb40000000000 */
[----:B--2---:R4:W2:Y:S01]  /*0d20*/  SYNCS.EXCH.64 URZ, [UR8+0x120], UR12 ;  /* 0x0001200c08ff75b2 */ /* 0x0048a20008000100 */
[----:B------:R4:W3:Y:S01]  /*0d30*/  SYNCS.EXCH.64 URZ, [UR8+0x130], UR12 ;  /* 0x0001300c08ff75b2 */ /* 0x0008e20008000100 */
[----:B------:R4:W1:Y:S01]  /*0d40*/  SYNCS.EXCH.64 URZ, [UR8+0x128], UR12 ;  /* 0x0001280c08ff75b2 */ /* 0x0008620008000100 */
[----:B------:R4:W1:Y:S02]  /*0d50*/  SYNCS.EXCH.64 URZ, [UR8+0x138], UR12 ;  /* 0x0001380c08ff75b2 */ /* 0x0008640008000100 */
[----:B----4-:R-:W-:Y:S01]  /*0d60*/  NOP ;  /* 0x0000000000007918 */ /* 0x010fe20000000000 */
.L_x_14:
[----:B------:R-:W-:Y:S01]  /*0d70*/  VOTEU.ALL UP1, P1 ;  /* 0x0000000000ff7886 */ /* 0x000fe20000820000 */
[----:B--2---:R-:W2:Y:S01]  /*0d80*/  LDCU UR8, c[0x0][0x36c] ;  /* 0x00006d80ff0877ac */ /* 0x004ea20008000800 */
[----:B------:R-:W-:Y:S01]  /*0d90*/  NOP ;  /* 0x0000000000007918 */ /* 0x000fe20000000000 */
[----:B------:R-:W-:Y:S01]  /*0da0*/  LOP3.LUT R10, R69, 0x1f, RZ, 0xc0, !PT ;  /* 0x0000001f450a7812 */ /* 0x000fe200078ec0ff */
[----:B---3--:R-:W-:Y:S01]  /*0db0*/  UMOV UR12, 0x20 ;  /* 0x00000020000c7882 */ /* 0x008fe20000000000 */
[----:B------:R-:W-:Y:S01]  /*0dc0*/  @!UP1 UMOV UR6, 0x400 ;  /* 0x0000040000069882 */ /* 0x000fe20000000000 */
[----:B------:R-:W-:-:S04]  /*0dd0*/  @!UP1 UIADD3 UR12, UPT, UPT, -UR12, 0x100000, URZ ;  /* 0x001000000c0c9890 */ /* 0x000fc8000fffe1ff */
[----:B------:R-:W-:Y:S02]  /*0de0*/  @!UP1 USHF.L.U32 UR13, UR12, 0xb, URZ ;  /* 0x0000000b0c0d9899 */ /* 0x000fe400080006ff */
[----:B------:R-:W-:Y:S02]  /*0df0*/  @!UP1 USHF.L.U32 UR12, UR12, 0x1, URZ ;  /* 0x000000010c0c9899 */ /* 0x000fe400080006ff */
[----:B------:R-:W-:Y:S01]  /*0e00*/  @!UP1 ULEA UR6, UR37, UR6, 0x18 ;  /* 0x0000000625069291 */ /* 0x000fe2000f8ec0ff */
[----:B------:R-:W-:Y:S01]  /*0e10*/  VOTEU.ALL UP1, P1 ;  /* 0x0000000000ff7886 */ /* 0x000fe20000820000 */
[----:B------:R-:W-:Y:S01]  /*0e20*/  UISETP.NE.AND UP4, UPT, UR10, URZ, UPT ;  /* 0x000000ff0a00728c */ /* 0x000fe2000bf85270 */
[----:B------:R-:W3:Y:S09]  /*0e30*/  FENCE.VIEW.ASYNC.S ;  /* 0x00000000000073c6 */ /* 0x000ef20000000000 */
[----:B---3--:R3:W4:Y:S01]  /*0e40*/  @!UP1 SYNCS.EXCH.64 URZ, [UR6+0x140], UR12 ;  /* 0x0001400c06ff95b2 */ /* 0x0087220008000100 */
[----:B--2---:R-:W-:-:S09]  /*0e50*/  UISETP.EQ.U32.AND UP1, UPT, UR8, 0x1, UPT ;  /* 0x000000010800788c */ /* 0x004fd2000bf22070 */
[----:B------:R-:W-:Y:S05]  /*0e60*/  BRA.U !UP1, `(.L_x_15) ;  /* 0x0000000109087547 */ /* 0x000fea000b800000 */
[----:B-1--4-:R-:W-:Y:S01]  /*0e70*/  UCGABAR_ARV ;  /* 0x00000000000079c7 */ /* 0x012fe20008000000 */
[----:B------:R-:W-:Y:S05]  /*0e80*/  BRA `(.L_x_16) ;  /* 0x0000000000047947 */ /* 0x000fea0003800000 */
.L_x_15:
[----:B-1--4-:R-:W-:Y:S01]  /*0e90*/  NOP ;  /* 0x0000000000007918 */ /* 0x012fe20000000000 */
.L_x_16:
[----:B------:R-:W1:Y:S01]  /*0ea0*/  S2R R15, SR_CTAID.Y ;  /* 0x00000000000f7919 */ /* 0x000e620000002600 */
[----:B------:R-:W-:-:S05]  /*0eb0*/  CS2R.32 R63, SR_CgaSize ;  /* 0x00000000003f7805 */ /* 0x000fca0000008a00 */
[----:B------:R-:W-:-:S05]  /*0ec0*/  IMAD R63, R63, -0xa0, RZ ;  /* 0xffffff603f3f7824 */ /* 0x000fca00078e02ff */
[----:B---3--:R-:W-:-:S14]  /*0ed0*/  R2UR UR6, R63 ;  /* 0x000000003f0672ca */ /* 0x008fdc00000e0000 */
[----:B------:R-:W2:Y:S01]  /*0ee0*/  LDCU UR6, c[0x0][UR6+0x2b4] ;  /* 0x00005680060677ac */ /* 0x000ea20008000800 */
[----:B------:R-:W-:-:S05]  /*0ef0*/  CS2R.32 R0, SR_CgaSize ;  /* 0x0000000000007805 */ /* 0x000fca0000008a00 */
[----:B------:R-:W-:-:S06]  /*0f00*/  IMAD R0, R0, -0xa0, RZ ;  /* 0xffffff6000007824 */ /* 0x000fcc00078e02ff */
[----:B------:R-:W3:Y:S01]  /*0f10*/  LDC R0, c[0x0][R0+0x2a4] ;  /* 0x0000a90000007b82 */ /* 0x000ee20000000800 */
[----:B------:R-:W-:Y:S01]  /*0f20*/  PRMT R8, RZ, 0x7610, R8 ;  /* 0x00007610ff087816 */ /* 0x000fe20000000008 */
[----:B------:R-:W4:Y:S01]  /*0f30*/  S2R R9, SR_CTAID.X ;  /* 0x0000000000097919 */ /* 0x000f220000002500 */
[----:B------:R-:W-:-:S05]  /*0f40*/  CS2R.32 R63, SR_CgaSize ;  /* 0x00000000003f7805 */ /* 0x000fca0000008a00 */
[----:B------:R-:W-:-:S05]  /*0f50*/  IMAD R63, R63, -0xa0, RZ ;  /* 0xffffff603f3f7824 */ /* 0x000fca00078e02ff */
[----:B------:R-:W-:-:S14]  /*0f60*/  R2UR UR8, R63 ;  /* 0x000000003f0872ca */ /* 0x000fdc00000e0000 */
[----:B------:R-:W3:Y:S01]  /*0f70*/  LDCU UR8, c[0x0][UR8+0x2b0] ;  /* 0x00005600080877ac */ /* 0x000ee20008000800 */
[----:B------:R-:W-:Y:S01]  /*0f80*/  UISETP.NE.AND UP2, UPT, UR10, 0x2, UPT ;  /* 0x000000020a00788c */ /* 0x000fe2000bf45270 */
[----:B------:R-:W2:Y:S01]  /*0f90*/  LDC R11, c[0x0][0xb24] ;  /* 0x0002c900ff0b7b82 */ /* 0x000ea20000000800 */
[----:B------:R-:W-:-:S05]  /*0fa0*/  CS2R.32 R2, SR_CgaSize ;  /* 0x0000000000027805 */ /* 0x000fca0000008a00 */
[----:B------:R-:W-:-:S06]  /*0fb0*/  IMAD R2, R2, -0xa0, RZ ;  /* 0xffffff6002027824 */ /* 0x000fcc00078e02ff */
[----:B------:R-:W3:Y:S08]  /*0fc0*/  LDC R2, c[0x0][R2+0x2a0] ;  /* 0x0000a80002027b82 */ /* 0x000ef00000000800 */
[----:B------:R-:W3:Y:S01]  /*0fd0*/  LDC R26, c[0x0][0xb24] ;  /* 0x0002c900ff1a7b82 */ /* 0x000ee20000000800 */
[----:B-1----:R-:W-:-:S07]  /*0fe0*/  I2FP.F32.U32 R62, R15 ;  /* 0x0000000f003e7245 */ /* 0x002fce0000201000 */
[----:B------:R-:W1:Y:S01]  /*0ff0*/  S2UR UR36, SR_CTAID.Z ;  /* 0x00000000002479c3 */ /* 0x000e620000002700 */
[----:B--2---:R-:W-:Y:S01]  /*1000*/  ISETP.GE.AND P0, PT, R11, 0x1, PT ;  /* 0x000000010b00780c */ /* 0x004fe20003f06270 */
[----:B----4-:R-:W-:Y:S01]  /*1010*/  IMAD.MOV.U32 R14, RZ, RZ, R9 ;  /* 0x000000ffff0e7224 */ /* 0x010fe200078e0009 */
[----:B------:R-:W-:Y:S01]  /*1020*/  I2FP.F32.U32 R63, R9 ;  /* 0x00000009003f7245 */ /* 0x000fe20000201000 */
[----:B------:R-:W-:Y:S01]  /*1030*/  FMUL R62, R62, UR6 ;  /* 0x000000063e3e7c20 */ /* 0x000fe20008400000 */
[----:B------:R-:W2:Y:S03]  /*1040*/  LDCU UR6, c[0x0][0xb30] ;  /* 0x00016600ff0677ac */ /* 0x000ea60008000800 */
[----:B---3--:R-:W-:Y:S02]  /*1050*/  FMUL R63, R63, UR8 ;  /* 0x000000083f3f7c20 */ /* 0x008fe40008400000 */
[----:B------:R-:W3:Y:S08]  /*1060*/  F2I.U32.TRUNC.NTZ R62, R62 ;  /* 0x0000003e003e7305 */ /* 0x000ef0000020f000 */
[----:B------:R-:W4:Y:S01]  /*1070*/  F2I.U32.TRUNC.NTZ R63, R63 ;  /* 0x0000003f003f7305 */ /* 0x000f22000020f000 */
[----:B--2---:R-:W-:Y:S01]  /*1080*/  UISETP.NE.AND UP3, UPT, UR6, 0x1, UPT ;  /* 0x000000010600788c */ /* 0x004fe2000bf65270 */
[----:B---3--:R-:W-:-:S05]  /*1090*/  IADD3 R62, PT, PT, -R62, RZ, RZ ;  /* 0x000000ff3e3e7210 */ /* 0x008fca0007ffe1ff */
[----:B------:R-:W-:Y:S01]  /*10a0*/  IMAD R62, R0, R62, R15 ;  /* 0x0000003e003e7224 */ /* 0x000fe200078e020f */
[----:B------:R-:W-:Y:S01]  /*10b0*/  PRMT R0, RZ, 0x7610, R0 ;  /* 0x00007610ff007816 */ /* 0x000fe20000000000 */
[----:B----4-:R-:W-:-:S04]  /*10c0*/  IMAD.MOV R63, RZ, RZ, -R63 ;  /* 0x000000ffff3f7224 */ /* 0x010fc800078e0a3f */
[----:B------:R-:W-:Y:S01]  /*10d0*/  IMAD R63, R2, R63, R9 ;  /* 0x0000003f023f7224 */ /* 0x000fe200078e0209 */
[----:B-1----:R-:W-:Y:S06]  /*10e0*/  BRA.U UP4, `(.L_x_17) ;  /* 0x0000000104247547 */ /* 0x002fec000b800000 */
[----:B------:R-:W-:Y:S01]  /*10f0*/  ISETP.NE.AND P1, PT, R62, RZ, PT ;  /* 0x000000ff3e00720c */ /* 0x000fe20003f25270 */
[----:B------:R-:W-:Y:S01]  /*1100*/  IMAD.MOV.U32 R0, RZ, RZ, 0x3 ;  /* 0x00000003ff007424 */ /* 0x000fe200078e00ff */
[C---:B------:R-:W-:Y:S02]  /*1110*/  LOP3.LUT R2, R63.reuse, 0xfffffffe, RZ, 0xc0, !PT ;  /* 0xfffffffe3f027812 */ /* 0x040fe400078ec0ff */
[----:B------:R-:W-:Y:S02]  /*1120*/  ISETP.LT.U32.OR P1, PT, R63, 0x2, !P1 ;  /* 0x000000023f00780c */ /* 0x000fe40004f21470 */
[----:B------:R-:W-:Y:S02]  /*1130*/  SHF.L.U32 R0, R0, R2, RZ ;  /* 0x0000000200007219 */ /* 0x000fe400000006ff */
[----:B------:R-:W-:Y:S02]  /*1140*/  SEL R4, RZ, 0x1, !P1 ;  /* 0x00000001ff047807 */ /* 0x000fe40004800000 */
[----:B------:R-:W-:-:S05]  /*1150*/  SEL R3, RZ, 0x2, !P1 ;  /* 0x00000002ff037807 */ /* 0x000fca0004800000 */
[----:B------:R-:W-:-:S05]  /*1160*/  IMAD.IADD R3, R4, 0x1, R3 ;  /* 0x0000000104037824 */ /* 0x000fca00078e0203 */
[----:B------:R-:W-:Y:S02]  /*1170*/  PRMT R8, R3, 0x7610, R8 ;  /* 0x0000761003087816 */ /* 0x000fe40000000008 */
.L_x_17:
[----:B------:R-:W-:Y:S05]  /*1180*/  @!P0 BRA `(.L_x_18) ;  /* 0x0000000000b88947 */ /* 0x000fea0003800000 */
[----:B------:R-:W1:Y:S01]  /*1190*/  LDC.64 R4, c[0x0][0xb18] ;  /* 0x0002c600ff047b82 */ /* 0x000e620000000a00 */
[----:B------:R-:W-:-:S07]  /*11a0*/  ISETP.NE.AND P0, PT, R11, 0x1, PT ;  /* 0x000000010b00780c */ /* 0x000fce0003f05270 */
[----:B------:R-:W2:Y:S08]  /*11b0*/  LDC R14, c[0x0][0xb0c] ;  /* 0x0002c300ff0e7b82 */ /* 0x000eb00000000800 */
[----:B------:R-:W3:Y:S08]  /*11c0*/  LDC R16, c[0x0][0x370] ;  /* 0x0000dc00ff107b82 */ /* 0x000ef00000000800 */
[----:B------:R-:W4:Y:S01]  /*11d0*/  LDC R13, c[0x0][0x374] ;  /* 0x0000dd00ff0d7b82 */ /* 0x000f220000000800 */
[----:B-1----:R-:W-:-:S07]  /*11e0*/  ISETP.NE.AND P1, PT, R4, 0x1, PT ;  /* 0x000000010400780c */ /* 0x002fce0003f25270 */
[----:B------:R-:W3:Y:S01]  /*11f0*/  LDC.64 R6, c[0x0][0xb10] ;  /* 0x0002c400ff067b82 */ /* 0x000ee20000000a00 */
[----:B--2---:R-:W-:-:S07]  /*1200*/  ISETP.NE.AND P2, PT, R14, 0x1, PT ;  /* 0x000000010e00780c */ /* 0x004fce0003f45270 */
[----:B------:R-:W1:Y:S08]  /*1210*/  LDC R12, c[0x0][0xb20] ;  /* 0x0002c800ff0c7b82 */ /* 0x000e700000000800 */
[----:B------:R-:W2:Y:S01]  /*1220*/  LDC.64 R2, c[0x0][0xb28] ;  /* 0x0002ca00ff027b82 */ /* 0x000ea20000000a00 */
[----:B----4-:R-:W-:-:S04]  /*1230*/  IMAD.HI.U32 R17, R13, R5, RZ ;  /* 0x000000050d117227 */ /* 0x010fc800078e00ff */
[----:B------:R-:W-:-:S04]  /*1240*/  IMAD.HI.U32 R5, R15, R5, RZ ;  /* 0x000000050f057227 */ /* 0x000fc800078e00ff */
[----:B---3--:R-:W-:-:S05]  /*1250*/  IMAD.HI.U32 R18, R16, R6, RZ ;  /* 0x0000000610127227 */ /* 0x008fca00078e00ff */
[-C--:B------:R-:W-:Y:S01]  /*1260*/  @P2 SHF.R.U32.HI R16, RZ, R7.reuse, R18 ;  /* 0x00000007ff102219 */ /* 0x080fe20000011612 */
[----:B------:R-:W-:Y:S01]  /*1270*/  IMAD.HI.U32 R18, R9, R6, RZ ;  /* 0x0000000609127227 */ /* 0x000fe200078e00ff */
[-C--:B-1----:R-:W-:Y:S02]  /*1280*/  @P1 SHF.R.U32.HI R13, RZ, R12.reuse, R17 ;  /* 0x0000000cff0d1219 */ /* 0x082fe40000011611 */
[----:B------:R-:W-:Y:S02]  /*1290*/  SHF.R.U32.HI R5, RZ, R12, R5 ;  /* 0x0000000cff057219 */ /* 0x000fe40000011605 */
[----:B------:R-:W-:Y:S02]  /*12a0*/  SHF.R.U32.HI R18, RZ, R7, R18 ;  /* 0x00000007ff127219 */ /* 0x000fe40000011612 */
[----:B------:R-:W-:Y:S01]  /*12b0*/  SEL R5, R15, R5, !P1 ;  /* 0x000000050f057207 */ /* 0x000fe20004800000 */
[----:B--2---:R-:W-:Y:S01]  /*12c0*/  IMAD.HI.U32 R17, R13, R2, RZ ;  /* 0x000000020d117227 */ /* 0x004fe200078e00ff */
[----:B------:R-:W-:-:S03]  /*12d0*/  SEL R18, R9, R18, !P2 ;  /* 0x0000001209127207 */ /* 0x000fc60005000000 */
[----:B------:R-:W-:Y:S01]  /*12e0*/  IMAD.HI.U32 R6, R16, R2, RZ ;  /* 0x0000000210067227 */ /* 0x000fe200078e00ff */
[----:B------:R-:W-:-:S04]  /*12f0*/  @P0 SHF.R.U32.HI R13, RZ, R3, R17 ;  /* 0x00000003ff0d0219 */ /* 0x000fc80000011611 */
[----:B------:R-:W-:Y:S01]  /*1300*/  @P0 SHF.R.U32.HI R16, RZ, R3, R6 ;  /* 0x00000003ff100219 */ /* 0x000fe20000011606 */
[----:B------:R-:W-:-:S04]  /*1310*/  IMAD R13, R13, R11, RZ ;  /* 0x0000000b0d0d7224 */ /* 0x000fc800078e02ff */
[----:B------:R-:W-:Y:S01]  /*1320*/  IMAD R6, R16, R11, RZ ;  /* 0x0000000b10067224 */ /* 0x000fe200078e02ff */
[----:B------:R-:W-:-:S04]  /*1330*/  ISETP.GE.AND P1, PT, R5, R13, PT ;  /* 0x0000000d0500720c */ /* 0x000fc80003f26270 */
[----:B------:R-:W-:Y:S01]  /*1340*/  ISETP.GE.OR P1, PT, R18, R6, P1 ;  /* 0x000000061200720c */ /* 0x000fe20000f26670 */
[----:B------:R-:W-:-:S05]  /*1350*/  IMAD.HI.U32 R6, R5, R2, RZ ;  /* 0x0000000205067227 */ /* 0x000fca00078e00ff */
[----:B------:R-:W-:-:S04]  /*1360*/  SHF.R.U32.HI R6, RZ, R3, R6 ;  /* 0x00000003ff067219 */ /* 0x000fc80000011606 */
[----:B------:R-:W-:-:S03]  /*1370*/  SEL R6, R5, R6, !P0 ;  /* 0x0000000605067207 */ /* 0x000fc60004000000 */
[----:B------:R-:W-:Y:S01]  /*1380*/  @!P1 IMAD.HI.U32 R7, R18, R2, RZ ;  /* 0x0000000212079227 */ /* 0x000fe200078e00ff */
[----:B------:R-:W-:-:S04]  /*1390*/  IADD3 R2, PT, PT, -R6, RZ, RZ ;  /* 0x000000ff06027210 */ /* 0x000fc80007ffe1ff */
[----:B------:R-:W-:Y:S01]  /*13a0*/  @!P1 SHF.R.U32.HI R3, RZ, R3, R7 ;  /* 0x00000003ff039219 */ /* 0x000fe20000011607 */
[----:B------:R-:W-:Y:S01]  /*13b0*/  IMAD R2, R11, R2, R5 ;  /* 0x000000020b027224 */ /* 0x000fe200078e0205 */
[----:B------:R-:W-:Y:S02]  /*13c0*/  IADD3 R7, PT, PT, -R5, RZ, RZ ;  /* 0x000000ff05077210 */ /* 0x000fe40007ffe1ff */
[----:B------:R-:W-:-:S03]  /*13d0*/  @!P1 SEL R3, R18, R3, !P0 ;  /* 0x0000000312039207 */ /* 0x000fc60004000000 */
[----:B------:R-:W-:Y:S02]  /*13e0*/  IMAD R7, R4, R7, R15 ;  /* 0x0000000704077224 */ /* 0x000fe400078e020f */
[--C-:B------:R-:W-:Y:S02]  /*13f0*/  @!P1 IMAD.IADD R6, R6, 0x1, -R3.reuse ;  /* 0x0000000106069824 */ /* 0x100fe400078e0a03 */
[----:B------:R-:W-:Y:S01]  /*1400*/  @!P1 IMAD R3, R2, R16, R3 ;  /* 0x0000001002039224 */ /* 0x000fe200078e0203 */
[----:B------:R-:W-:Y:S01]  /*1410*/  IADD3 R2, PT, PT, -R18, RZ, RZ ;  /* 0x000000ff12027210 */ /* 0x000fe20007ffe1ff */
[----:B------:R-:W-:Y:S02]  /*1420*/  @!P1 IMAD R5, R6, R11, R18 ;  /* 0x0000000b06059224 */ /* 0x000fe400078e0212 */
[----:B------:R-:W-:Y:S02]  /*1430*/  @!P1 IMAD.MOV.U32 R18, RZ, RZ, R3 ;  /* 0x000000ffff129224 */ /* 0x000fe400078e0003 */
[----:B------:R-:W-:-:S02]  /*1440*/  IMAD R2, R14, R2, R9 ;  /* 0x000000020e027224 */ /* 0x000fc400078e0209 */
[----:B------:R-:W-:Y:S02]  /*1450*/  IMAD R15, R5, R4, R7 ;  /* 0x00000004050f7224 */ /* 0x000fe400078e0207 */
[----:B------:R-:W-:Y:S02]  /*1460*/  IMAD R14, R18, R14, R2 ;  /* 0x0000000e120e7224 */ /* 0x000fe400078e0202 */
.L_x_18:
[----:B------:R-:W-:Y:S05]  /*1470*/  BRA.U UP3, `(.L_x_19) ;  /* 0x0000000103407547 */ /* 0x000fea000b800000 */
[----:B------:R-:W1:Y:S08]  /*1480*/  LDC.64 R4, c[0x0][0xb10] ;  /* 0x0002c400ff047b82 */ /* 0x000e700000000a00 */
[----:B------:R-:W2:Y:S08]  /*1490*/  LDC.64 R2, c[0x0][0xb18] ;  /* 0x0002c600ff027b82 */ /* 0x000eb00000000a00 */
[----:B------:R-:W3:Y:S08]  /*14a0*/  LDC R6, c[0x0][0xb20] ;  /* 0x0002c800ff067b82 */ /* 0x000ef00000000800 */
[----:B------:R-:W4:Y:S01]  /*14b0*/  LDC R7, c[0x0][0xb0c] ;  /* 0x0002c300ff077b82 */ /* 0x000f220000000800 */
[----:B-1----:R-:W-:-:S05]  /*14c0*/  IMAD.HI.U32 R4, R14, R4, RZ ;  /* 0x000000040e047227 */ /* 0x002fca00078e00ff */
[----:B------:R-:W-:Y:S01]  /*14d0*/  SHF.R.U32.HI R4, RZ, R5, R4 ;  /* 0x00000005ff047219 */ /* 0x000fe20000011604 */
[----:B--2---:R-:W-:Y:S01]  /*14e0*/  IMAD.HI.U32 R3, R15, R3, RZ ;  /* 0x000000030f037227 */ /* 0x004fe200078e00ff */
[----:B------:R-:W-:-:S04]  /*14f0*/  ISETP.NE.AND P0, PT, R2, 0x1, PT ;  /* 0x000000010200780c */ /* 0x000fc80003f05270 */
[----:B---3--:R-:W-:-:S04]  /*1500*/  SHF.R.U32.HI R3, RZ, R6, R3 ;  /* 0x00000006ff037219 */ /* 0x008fc80000011603 */
[----:B------:R-:W-:Y:S02]  /*1510*/  SEL R3, R15, R3, !P0 ;  /* 0x000000030f037207 */ /* 0x000fe40004000000 */
[----:B----4-:R-:W-:-:S04]  /*1520*/  ISETP.NE.AND P1, PT, R7, 0x1, PT ;  /* 0x000000010700780c */ /* 0x010fc80003f25270 */
[----:B------:R-:W-:-:S05]  /*1530*/  SEL R5, R14, R4, !P1 ;  /* 0x000000040e057207 */ /* 0x000fca0004800000 */
[----:B------:R-:W-:Y:S02]  /*1540*/  IMAD.IADD R4, R3, 0x1, -R5 ;  /* 0x0000000103047824 */ /* 0x000fe400078e0a05 */
[----:B------:R-:W-:Y:S02]  /*1550*/  IMAD.IADD R3, R5, 0x1, -R3 ;  /* 0x0000000105037824 */ /* 0x000fe400078e0a03 */
[----:B------:R-:W-:Y:S02]  /*1560*/  IMAD R14, R4, R7, R14 ;  /* 0x00000007040e7224 */ /* 0x000fe400078e020e */
[----:B------:R-:W-:Y:S02]  /*1570*/  IMAD R15, R3, R2, R15 ;  /* 0x00000002030f7224 */ /* 0x000fe400078e020f */
.L_x_19:
[----:B------:R-:W-:Y:S05]  /*1580*/  BRA.U !UP1, `(.L_x_20) ;  /* 0x00000001090c7547 */ /* 0x000fea000b800000 */
[----:B------:R-:W-:Y:S01]  /*1590*/  UCGABAR_WAIT ;  /* 0x0000000000007dc7 */ /* 0x000fe20008000000 */
[----:B------:R-:W-:Y:S01]  /*15a0*/  CCTL.IVALL ;  /* 0x00000000ff00798f */ /* 0x000fe20002000000 */
[----:B------:R-:W-:Y:S05]  /*15b0*/  BRA `(.L_x_21) ;  /* 0x0000000000047947 */ /* 0x000fea0003800000 */
.L_x_20:
[----:B------:R-:W-:Y:S06]  /*15c0*/  BAR.SYNC.DEFER_BLOCKING 0x0 ;  /* 0x0000000000007b1d */ /* 0x000fec0000010000 */
.L_x_21:
[----:B------:R-:W-:Y:S05]  /*15d0*/  BRA.U UP2, `(.L_x_22) ;  /* 0x00000015029c7547 */ /* 0x000fea000b800000 */
[----:B------:R-:W1:Y:S01]  /*15e0*/  LDCU UR15, c[0x0][0x38c] ;  /* 0x00007180ff0f77ac */ /* 0x000e620008000800 */
[----:B------:R-:W2:Y:S01]  /*15f0*/  LDC R8, c[0x0][0x370] ;  /* 0x0000dc00ff087b82 */ /* 0x000ea20000000800 */
[C---:B------:R-:W-:Y:S01]  /*1600*/  IMAD.SHL.U32 R19, R9.reuse, 0x20, RZ ;  /* 0x0000002009137824 */ /* 0x040fe200078e00ff */
[----:B------:R-:W-:Y:S01]  /*1610*/  PLOP3.LUT P1, PT, PT, PT, UP5, 0x80, 0x8 ;  /* 0x000000000008781c */ /* 0x000fe20003f2f058 */
[----:B------:R-:W-:Y:S01]  /*1620*/  UISETP.NE.AND UP1, UPT, UR10, URZ, UPT ;  /* 0x000000ff0a00728c */ /* 0x000fe2000bf25270 */
[----:B------:R-:W-:Y:S01]  /*1630*/  ISETP.NE.AND P4, PT, R10, RZ, P5 ;  /* 0x000000ff0a00720c */ /* 0x000fe20002f85270 */
[----:B------:R-:W-:Y:S01]  /*1640*/  IMAD.SHL.U32 R18, R9, 0x40, RZ ;  /* 0x0000004009127824 */ /* 0x000fe200078e00ff */
[----:B------:R-:W-:Y:S01]  /*1650*/  PLOP3.LUT P1, PT, P1, PT, PT, 0x8, 0x80 ;  /* 0x000000000080781c */ /* 0x000fe20000f2e170 */
[----:B------:R-:W-:Y:S01]  /*1660*/  IMAD.MOV.U32 R17, RZ, RZ, 0x1 ;  /* 0x00000001ff117424 */ /* 0x000fe200078e00ff */
[----:B------:R-:W3:Y:S01]  /*1670*/  LDC R0, c[0x0][0x374] ;  /* 0x0000dd00ff007b82 */ /* 0x000ee20000000800 */
[----:B------:R-:W-:Y:S01]  /*1680*/  IMAD.MOV.U32 R16, RZ, RZ, RZ ;  /* 0x000000ffff107224 */ /* 0x000fe200078e00ff */
[----:B------:R-:W-:Y:S01]  /*1690*/  CS2R R12, SRZ ;  /* 0x00000000000c7805 */ /* 0x000fe2000001ff00 */
[----:B------:R-:W-:Y:S01]  /*16a0*/  IMAD.MOV.U32 R11, RZ, RZ, 0x1 ;  /* 0x00000001ff0b7424 */ /* 0x000fe200078e00ff */
[----:B------:R-:W-:Y:S01]  /*16b0*/  LOP3.LUT R19, R19, 0x20, RZ, 0xc0, !PT ;  /* 0x0000002013137812 */ /* 0x000fe200078ec0ff */
[----:B------:R-:W4:Y:S01]  /*16c0*/  LDCU.64 UR30, c[0x0][0x348] ;  /* 0x00006900ff1e77ac */ /* 0x000f220008000a00 */
[----:B-1----:R-:W-:-:S02]  /*16d0*/  UIADD3 UR4, UPT, UPT, UR15, 0x3f, URZ ;  /* 0x0000003f0f047890 */ /* 0x002fc4000fffe0ff */
[----:B------:R-:W-:Y:S02]  /*16e0*/  USEL UR7, UR7, 0x2, UP1 ;  /* 0x0000000207077887 */ /* 0x000fe40008800000 */
[----:B------:R-:W-:Y:S01]  /*16f0*/  USHF.R.S32.HI UR22, URZ, 0x1f, UR4 ;  /* 0x0000001fff167899 */ /* 0x000fe20008011404 */
[----:B------:R-:W-:-:S03]  /*1700*/  UMOV UR13, URZ ;  /* 0x000000ff000d7c82 */ /* 0x000fc60008000000 */
[----:B------:R-:W-:Y:S02]  /*1710*/  ULEA.HI UR22, UR22, UR4, URZ, 0x6 ;  /* 0x0000000416167291 */ /* 0x000fe4000f8f30ff */
[----:B------:R-:W-:Y:S02]  /*1720*/  UIADD3 UR4, UPT, UPT, UR15, -0x1, URZ ;  /* 0xffffffff0f047890 */ /* 0x000fe4000fffe0ff */
[----:B------:R-:W-:Y:S02]  /*1730*/  USHF.R.S32.HI UR22, URZ, 0x6, UR22 ;  /* 0x00000006ff167899 */ /* 0x000fe40008011416 */
[----:B------:R-:W-:Y:S02]  /*1740*/  UISETP.GE.U32.AND UP2, UPT, UR4, -0x7f, UPT ;  /* 0xffffff810400788c */ /* 0x000fe4000bf46070 */
[----:B------:R-:W-:Y:S02]  /*1750*/  UISETP.LT.U32.AND UP0, UPT, UR22, 0x8, UPT ;  /* 0x000000081600788c */ /* 0x000fe4000bf01070 */
[----:B------:R-:W-:-:S02]  /*1760*/  UIADD3 UR15, UPT, UPT, UR15, 0x7e, URZ ;  /* 0x0000007e0f0f7890 */ /* 0x000fc4000fffe0ff */
[----:B------:R-:W-:-:S04]  /*1770*/  USEL UR21, UR22, 0x8, UP0 ;  /* 0x0000000816157887 */ /* 0x000fc80008000000 */
[----:B------:R-:W-:Y:S02]  /*1780*/  UIADD3 UR6, UPT, UPT, UR21, -0x1, URZ ;  /* 0xffffffff15067890 */ /* 0x000fe4000fffe0ff */
[----:B------:R-:W-:Y:S02]  /*1790*/  @UP2 UIADD3 UR6, UPT, UPT, UR21, URZ, URZ ;  /* 0x000000ff15062290 */ /* 0x000fe4000fffe0ff */
[----:B------:R-:W-:Y:S02]  /*17a0*/  UIADD3 UR14, UPT, UPT, UR22, -UR21, URZ ;  /* 0x80000015160e7290 */ /* 0x000fe4000fffe0ff */
[----:B------:R-:W-:Y:S02]  /*17b0*/  UIADD3 UR5, UPT, UPT, UR6, 0x1, URZ ;  /* 0x0000000106057890 */ /* 0x000fe4000fffe0ff */
[----:B--2-4-:R-:W-:-:S12]  /*17c0*/  UIADD3 UR6, UPT, UPT, -UR6, URZ, URZ ;  /* 0x000000ff06067290 */ /* 0x014fd8000fffe1ff */
.L_x_42:
[----:B------:R-:W-:Y:S01]  /*17d0*/  UISETP.NE.AND UP0, UPT, UR37, URZ, UPT ;  /* 0x000000ff2500728c */ /* 0x000fe2000bf05270 */
[----:B------:R-:W1:Y:S08]  /*17e0*/  S2UR UR37, SR_CgaCtaId ;  /* 0x00000000002579c3 */ /* 0x000e700000008800 */
[----:B------:R-:W-:Y:S05]  /*17f0*/  BRA.U UP0, `(.L_x_23) ;  /* 0x0000000100347547 */ /* 0x000fea000b800000 */
[----:B------:R-:W2:Y:S01]  /*1800*/  S2R R2, SR_CgaCtaId ;  /* 0x0000000000027919 */ /* 0x000ea20000008800 */
[----:B------:R-:W-:-:S04]  /*1810*/  MOV R3, 0x400 ;  /* 0x0000040000037802 */ /* 0x000fc80000000f00 */
[----:B--2---:R-:W-:Y:S02]  /*1820*/  LEA R2, R2, R3, 0x18 ;  /* 0x0000000302027211 */ /* 0x004fe400078ec0ff */
[----:B------:R-:W-:-:S03]  /*1830*/  SHF.L.U32 R3, R11, 0x1f, RZ ;  /* 0x0000001f0b037819 */ /* 0x000fc600000006ff */
[----:B------:R-:W-:-:S04]  /*1840*/  IMAD R2, R12, 0x8, R2 ;  /* 0x000000080c027824 */ /* 0x000fc800078e0202 */
[----:B------:R-:W2:Y:S02]  /*1850*/  SYNCS.PHASECHK.TRANS64.TRYWAIT P0, [R2+URZ+0x130], R3 ;  /* 0x00013003020075a7 */ /* 0x000ea400080011ff */
[----:B--2---:R-:W-:Y:S05]  /*1860*/  @!P0 BRA `(.L_x_24) ;  /* 0x00000064005c8947 */ /* 0x004fea0003800000 */
.L_x_137:
[----:B------:R-:W-:Y:S01]  /*1870*/  VIADD R12, R12, 0x1 ;  /* 0x000000010c0c7836 */ /* 0x000fe20000000000 */
[----:B------:R2:W-:Y:S04]  /*1880*/  SYNCS.ARRIVE.TRANS64.A1T0 RZ, [R2+URZ+0x120], RZ ;  /* 0x000120ff02ff79a7 */ /* 0x0005e800081000ff */
[----:B------:R-:W-:-:S04]  /*1890*/  ISETP.NE.AND P0, PT, R12, 0x2, PT ;  /* 0x000000020c00780c */ /* 0x000fc80003f05270 */
[----:B------:R-:W-:Y:S02]  /*18a0*/  SEL R12, R12, RZ, P0 ;  /* 0x000000ff0c0c7207 */ /* 0x000fe40000000000 */
[----:B--2---:R-:W-:-:S04]  /*18b0*/  SEL R2, RZ, 0x1, P0 ;  /* 0x00000001ff027807 */ /* 0x004fc80000000000 */
[----:B------:R-:W-:-:S07]  /*18c0*/  LOP3.LUT R11, R11, R2, RZ, 0x3c, !PT ;  /* 0x000000020b0b7212 */ /* 0x000fce00078e3cff */
.L_x_23:
[----:B------:R-:W-:Y:S01]  /*18d0*/  UMOV UR4, 0x400 ;  /* 0x0000040000047882 */ /* 0x000fe20000000000 */
[----:B------:R-:W-:Y:S01]  /*18e0*/  SHF.L.U32 R2, R17, 0x1f, RZ ;  /* 0x0000001f11027819 */ /* 0x000fe200000006ff */
[----:B-1----:R-:W-:Y:S01]  /*18f0*/  ULEA UR4, UR37, UR4, 0x18 ;  /* 0x0000000425047291 */ /* 0x002fe2000f8ec0ff */
[----:B------:R-:W-:Y:S01]  /*1900*/  R2UR UR35, R18 ;  /* 0x00000000122372ca */ /* 0x000fe200000e0000 */
[----:B------:R-:W-:Y:S01]  /*1910*/  UISETP.GE.U32.AND UP0, UPT, UR15, 0x7f, UPT ;  /* 0x0000007f0f00788c */ /* 0x000fe2000bf06070 */
[----:B------:R-:W-:Y:S01]  /*1920*/  R2UR UR19, R19 ;  /* 0x00000000131372ca */ /* 0x000fe200000e0000 */
[----:B------:R-:W-:Y:S01]  /*1930*/  ULEA UR8, UR13, UR4, 0x3 ;  /* 0x000000040d087291 */ /* 0x000fe2000f8e18ff */
[----:B------:R-:W-:-:S08]  /*1940*/  UMOV UR23, URZ ;  /* 0x000000ff00177c82 */ /* 0x000fd00008000000 */
[----:B------:R1:W2:Y:S01]  /*1950*/  SYNCS.PHASECHK.TRANS64.TRYWAIT P0, [UR8+0x40], R2 ;  /* 0x00004002ff0075a7 */ /* 0x0002a20008001108 */
[----:B------:R-:W-:-:S13]  /*1960*/  R2UR UR8, R15 ;  /* 0x000000000f0872ca */ /* 0x000fda00000e0000 */
[----:B------:R-:W-:Y:S01]  /*1970*/  ULEA UR19, UR8, UR19, 0x6 ;  /* 0x0000001308137291 */ /* 0x000fe2000f8e30ff */
[----:B-1----:R-:W-:-:S05]  /*1980*/  LEA.HI R2, R14, R14, RZ, 0x1 ;  /* 0x0000000e0e027211 */ /* 0x002fca00078f08ff */
[----:B------:R-:W-:-:S05]  /*1990*/  IMAD.SHL.U32 R2, R2, 0x40, RZ ;  /* 0x0000004002027824 */ /* 0x000fca00078e00ff */
[----:B------:R-:W-:-:S04]  /*19a0*/  LOP3.LUT R2, R2, 0xffffff80, RZ, 0xc0, !PT ;  /* 0xffffff8002027812 */ /* 0x000fc800078ec0ff */
[----:B------:R-:W-:-:S13]  /*19b0*/  R2UR UR9, R2 ;  /* 0x00000000020972ca */ /* 0x000fda00000e0000 */
[----:B------:R-:W-:Y:S01]  /*19c0*/  ULOP3.LUT UR35, UR9, 0x40, UR35, 0xf8, !UPT ;  /* 0x0000004009237892 */ /* 0x000fe2000f8ef823 */
[----:B------:R-:W-:Y:S11]  /*19d0*/  BRA.U !UP0, `(.L_x_25) ;  /* 0x0000000108f07547 */ /* 0x000ff6000b800000 */
[----:B------:R-:W-:Y:S01]  /*19e0*/  UMOV UR29, UR6 ;  /* 0x00000006001d7c82 */ /* 0x000fe20008000000 */
[----:B------:R-:W-:Y:S01]  /*19f0*/  UMOV UR44, UR13 ;  /* 0x0000000d002c7c82 */ /* 0x000fe20008000000 */
[----:B------:R-:W-:-:S05]  /*1a00*/  UMOV UR26, 0x20 ;  /* 0x00000020001a7882 */ /* 0x000fca0000000000 */
.L_x_31:
[----:B------:R-:W-:Y:S01]  /*1a10*/  ULEA UR33, UR44, UR4, 0x3 ;  /* 0x000000042c217291 */ /* 0x000fe2000f8e18ff */
[----:B------:R-:W-:Y:S01]  /*1a20*/  @P5 MOV R3, 0xc000 ;  /* 0x0000c00000035802 */ /* 0x000fe20000000f00 */
[----:B--2-4-:R-:W-:Y:S10]  /*1a30*/  @P0 BRA `(.L_x_26) ;  /* 0x00000000000c0947 */ /* 0x014ff40003800000 */
[----:B------:R-:W-:-:S04]  /*1a40*/  SHF.L.U32 R4, R17, 0x1f, RZ ;  /* 0x0000001f11047819 */ /* 0x000fc800000006ff */
[----:B------:R-:W1:Y:S02]  /*1a50*/  SYNCS.PHASECHK.TRANS64.TRYWAIT P0, [UR33+0x40], R4 ;  /* 0x00004004ff0075a7 */ /* 0x000e640008001121 */
[----:B-1----:R-:W-:Y:S05]  /*1a60*/  @!P0 BRA `(.L_x_27) ;  /* 0x0000006000f08947 */ /* 0x002fea0003800000 */
.L_x_26:
[----:B------:R2:W-:Y:S01]  /*1a70*/  @P5 SYNCS.ARRIVE.TRANS64 RZ, [UR33], R3 ;  /* 0x00000003ffff59a7 */ /* 0x0005e20008000021 */
[----:B------:R-:W-:Y:S02]  /*1a80*/  ULOP3.LUT UR8, UR7, 0x2, URZ, 0xfc, !UPT ;  /* 0x0000000207087892 */ /* 0x000fe4000f8efcff */
[----:B------:R-:W-:Y:S02]  /*1a90*/  UIADD3 UR29, UPT, UPT, UR29, 0x1, URZ ;  /* 0x000000011d1d7890 */ /* 0x000fe4000fffe0ff */
[----:B------:R-:W-:Y:S02]  /*1aa0*/  UISETP.NE.AND UP0, UPT, UR8, 0x2, UPT ;  /* 0x000000020800788c */ /* 0x000fe4000bf05270 */
[----:B------:R-:W-:-:S07]  /*1ab0*/  UISETP.NE.AND UP2, UPT, UR29, 0x1, UPT ;  /* 0x000000011d00788c */ /* 0x000fce000bf45270 */
[----:B------:R-:W-:Y:S05]  /*1ac0*/  BRA.U UP0, `(.L_x_28) ;  /* 0x0000000100047547 */ /* 0x000fea000b800000 */
[----:B------:R-:W-:Y:S05]  /*1ad0*/  BPT.TRAP 0x1 ;  /* 0x000000040000795c */ /* 0x000fea0000300000 */
.L_x_28:
[----:B------:R-:W-:Y:S04]  /*1ae0*/  BSSY.RECONVERGENT B0, `(.L_x_29) ;  /* 0x0000003000007945 */ /* 0x000fe80003800200 */
[----:B------:R-:W-:Y:S05]  /*1af0*/  @!P4 BRA `(.L_x_30) ;  /* 0x000000000004c947 */ /* 0x000fea0003800000 */
[----:B------:R-:W-:Y:S05]  /*1b00*/  BPT.TRAP 0x1 ;  /* 0x000000040000795c */ /* 0x000fea0000300000 */
.L_x_30:
[----:B------:R-:W-:Y:S05]  /*1b10*/  BSYNC.RECONVERGENT B0 ;  /* 0x0000000000007941 */ /* 0x000fea0003800200 */
.L_x_29:
[----:B------:R-:W-:Y:S02]  /*1b20*/  UIADD3 UR13, UPT, UPT, UR44, 0x1, URZ ;  /* 0x000000012c0d7890 */ /* 0x000fe4000fffe0ff */
[----:B------:R-:W-:Y:S02]  /*1b30*/  ULEA UR24, UR44, UR4, 0xe ;  /* 0x000000042c187291 */ /* 0x000fe4000f8e70ff */
[----:B------:R-:W-:Y:S02]  /*1b40*/  UISETP.NE.AND UP0, UPT, UR13, 0x8, UPT ;  /* 0x000000080d00788c */ /* 0x000fe4000bf05270 */
[----:B------:R-:W-:Y:S02]  /*1b50*/  UIADD3 UR42, UP1, UPT, UR30, 0x80, URZ ;  /* 0x000000801e2a7890 */ /* 0x000fe4000ff3e0ff */
[----:B------:R-:W-:Y:S02]  /*1b60*/  USEL UR9, URZ, 0x1, UP0 ;  /* 0x00000001ff097887 */ /* 0x000fe40008000000 */
[----:B------:R-:W-:-:S02]  /*1b70*/  USEL UR13, UR13, URZ, UP0 ;  /* 0x000000ff0d0d7287 */ /* 0x000fc40008000000 */
[----:B------:R-:W-:Y:S02]  /*1b80*/  UIADD3 UR40, UP0, UPT, UR30, 0x180, URZ ;  /* 0x000001801e287890 */ /* 0x000fe4000ff1e0ff */
[----:B------:R-:W-:Y:S01]  /*1b90*/  ULEA UR8, UR13, UR4, 0x3 ;  /* 0x000000040d087291 */ /* 0x000fe2000f8e18ff */
[----:B------:R-:W-:Y:S01]  /*1ba0*/  LOP3.LUT R17, R17, UR9, RZ, 0x3c, !PT ;  /* 0x0000000911117c12 */ /* 0x000fe2000f8e3cff */
[----:B------:R-:W-:Y:S02]  /*1bb0*/  UIADD3 UR34, UPT, UPT, UR26, -0x20, URZ ;  /* 0xffffffe01a227890 */ /* 0x000fe4000fffe0ff */
[----:B------:R-:W-:Y:S01]  /*1bc0*/  ULOP3.LUT UR33, UR33, 0xfefffff8, URZ, 0xc0, !UPT ;  /* 0xfefffff821217892 */ /* 0x000fe2000f8ec0ff */
[----:B-1----:R-:W-:Y:S01]  /*1bd0*/  SHF.L.U32 R2, R17, 0x1f, RZ ;  /* 0x0000001f11027819 */ /* 0x002fe200000006ff */
[----:B------:R-:W-:Y:S02]  /*1be0*/  UIADD3.X UR43, UPT, UPT, URZ, UR31, URZ, UP1, !UPT ;  /* 0x0000001fff2b7290 */ /* 0x000fe40008ffe4ff */
[----:B------:R-:W-:Y:S01]  /*1bf0*/  UIADD3 UR32, UPT, UPT, UR24, 0x6400, URZ ;  /* 0x0000640018207890 */ /* 0x000fe2000fffe0ff */
[----:B------:R1:W4:Y:S01]  /*1c00*/  SYNCS.PHASECHK.TRANS64.TRYWAIT P0, [UR8+0x40], R2 ;  /* 0x00004002ff0075a7 */ /* 0x0003220008001108 */
[----:B------:R-:W-:-:S02]  /*1c10*/  ULEA UR8, UR44, UR4, 0xd ;  /* 0x000000042c087291 */ /* 0x000fc4000f8e68ff */
[----:B------:R-:W-:Y:S02]  /*1c20*/  UIADD3 UR24, UPT, UPT, UR24, 0x8400, URZ ;  /* 0x0000840018187890 */ /* 0x000fe4000fffe0ff */
[----:B------:R-:W-:Y:S02]  /*1c30*/  UIADD3.X UR41, UPT, UPT, URZ, UR31, URZ, UP0, !UPT ;  /* 0x0000001fff297290 */ /* 0x000fe400087fe4ff */
[----:B------:R-:W-:Y:S02]  /*1c40*/  UIADD3 UR16, UPT, UPT, UR8, 0x26400, URZ ;  /* 0x0002640008107890 */ /* 0x000fe4000fffe0ff */
[----:B------:R-:W-:Y:S01]  /*1c50*/  UIADD3 UR8, UPT, UPT, UR8, 0x27400, URZ ;  /* 0x0002740008087890 */ /* 0x000fe2000fffe0ff */
[----:B------:R-:W-:Y:S01]  /*1c60*/  UMOV UR38, 0x0 ;  /* 0x0000000000267882 */ /* 0x000fe20000000000 */
[----:B------:R-:W-:Y:S01]  /*1c70*/  UMOV UR39, 0x10000000 ;  /* 0x1000000000277882 */ /* 0x000fe20000000000 */
[----:B------:R-:W-:Y:S01]  /*1c80*/  UMOV UR27, UR35 ;  /* 0x00000023001b7c82 */ /* 0x000fe20008000000 */
[----:B------:R-:W-:Y:S01]  /*1c90*/  UMOV UR28, UR36 ;  /* 0x00000024001c7c82 */ /* 0x000fe20008000000 */
[----:B------:R-:W-:Y:S01]  /*1ca0*/  UMOV UR25, UR33 ;  /* 0x0000002100197c82 */ /* 0x000fe20008000000 */
[----:B------:R-:W-:Y:S01]  /*1cb0*/  UMOV UR20, UR36 ;  /* 0x0000002400147c82 */ /* 0x000fe20008000000 */
[----:B------:R-:W-:Y:S01]  /*1cc0*/  UMOV UR17, UR33 ;  /* 0x0000002100117c82 */ /* 0x000fe20008000000 */
[----:B------:R-:W-:Y:S01]  /*1cd0*/  UMOV UR18, UR34 ;  /* 0x0000002200127c82 */ /* 0x000fe20008000000 */
[----:B------:R-:W-:Y:S01]  /*1ce0*/  UTMALDG.3D.2CTA [UR32], [UR42], desc[UR38] ;  /* 0x000026202a0075b4 */ /* 0x000fe20008211000 */
[----:B------:R-:W-:Y:S01]  /*1cf0*/  UMOV UR10, UR26 ;  /* 0x0000001a000a7c82 */ /* 0x000fe20008000000 */
[----:B------:R-:W-:Y:S01]  /*1d00*/  UMOV UR11, UR19 ;  /* 0x00000013000b7c82 */ /* 0x000fe20008000000 */
[----:B------:R-:W-:Y:S01]  /*1d10*/  UMOV UR12, UR36 ;  /* 0x00000024000c7c82 */ /* 0x000fe20008000000 */
[----:B------:R-:W-:Y:S01]  /*1d20*/  UMOV UR9, UR33 ;  /* 0x0000002100097c82 */ /* 0x000fe20008000000 */
[----:B------:R-:W-:Y:S01]  /*1d30*/  UMOV UR23, UR5 ;  /* 0x0000000500177c82 */ /* 0x000fe20008000000 */
[----:B------:R-:W-:Y:S01]  /*1d40*/  UMOV UR44, UR13 ;  /* 0x0000000d002c7c82 */ /* 0x000fe20008000000 */
[----:B------:R2:W-:Y:S01]  /*1d50*/  UTMALDG.3D.2CTA [UR24], [UR42], desc[UR38] ;  /* 0x000026182a0075b4 */ /* 0x0005e20008211000 */
[----:B------:R1:W-:Y:S01]  /*1d60*/  UTMALDG.3D.2CTA [UR16], [UR40], desc[UR38] ;  /* 0x00002610280075b4 */ /* 0x0003e20008211000 */
[----:B------:R1:W-:Y:S01]  /*1d70*/  UTMALDG.3D.2CTA [UR8], [UR40], desc[UR38] ;  /* 0x00002608280075b4 */ /* 0x0003e20008211000 */
[----:B--2---:R-:W-:Y:S01]  /*1d80*/  UIADD3 UR26, UPT, UPT, UR26, 0x40, URZ ;  /* 0x000000401a1a7890 */ /* 0x004fe2000fffe0ff */
[----:B-1----:R-:W-:Y:S11]  /*1d90*/  BRA.U UP2, `(.L_x_31) ;  /* 0xfffffffd021c7547 */ /* 0x002ff6000b83ffff */
.L_x_25:
[----:B------:R-:W-:Y:S01]  /*1da0*/  ULEA UR8, UR13, UR4, 0x3 ;  /* 0x000000040d087291 */ /* 0x000fe2000f8e18ff */
[----:B------:R-:W-:Y:S01]  /*1db0*/  SHF.L.U32 R2, R17, 0x1f, RZ ;  /* 0x0000001f11027819 */ /* 0x000fe200000006ff */
[----:B------:R-:W-:Y:S01]  /*1dc0*/  @!P1 SYNCS.ARRIVE.TRANS64.A1T0 RZ, [UR4+0xb8], RZ ;  /* 0x0000b8ffffff99a7 */ /* 0x000fe20008100004 */
[----:B------:R-:W-:-:S06]  /*1dd0*/  UISETP.GT.AND UP0, UPT, UR22, UR21, UPT ;  /* 0x000000151600728c */ /* 0x000fcc000bf04270 */
[----:B--2-4-:R1:W2:Y:S03]  /*1de0*/  SYNCS.PHASECHK.TRANS64.TRYWAIT P0, [UR8+0x40], R2 ;  /* 0x00004002ff0075a7 */ /* 0x0142a60008001108 */
[----:B------:R-:W-:Y:S05]  /*1df0*/  BRA.U !UP0, `(.L_x_32) ;  /* 0x0000000108e87547 */ /* 0x000fea000b800000 */
[----:B------:R-:W-:Y:S01]  /*1e00*/  UIADD3 UR29, UPT, UPT, UR14, UR23, URZ ;  /* 0x000000170e1d7290 */ /* 0x000fe2000fffe0ff */
[----:B------:R-:W-:-:S11]  /*1e10*/  UMOV UR44, UR13 ;  /* 0x0000000d002c7c82 */ /* 0x000fd60008000000 */
.L_x_38:
[----:B------:R-:W-:Y:S01]  /*1e20*/  ULEA UR33, UR44, UR4, 0x3 ;  /* 0x000000042c217291 */ /* 0x000fe2000f8e18ff */
[----:B--2---:R-:W-:Y:S01]  /*1e30*/  @P5 MOV R3, 0xc000 ;  /* 0x0000c00000035802 */ /* 0x004fe20000000f00 */
[----:B-12---:R-:W-:Y:S10]  /*1e40*/  @P0 BRA `(.L_x_33) ;  /* 0x00000000000c0947 */ /* 0x006ff40003800000 */
[----:B------:R-:W-:-:S04]  /*1e50*/  SHF.L.U32 R4, R17, 0x1f, RZ ;  /* 0x0000001f11047819 */ /* 0x000fc800000006ff */
[----:B------:R-:W2:Y:S02]  /*1e60*/  SYNCS.PHASECHK.TRANS64.TRYWAIT P0, [UR33+0x40], R4 ;  /* 0x00004004ff0075a7 */ /* 0x000ea40008001121 */
[----:B--2---:R-:W-:Y:S05]  /*1e70*/  @!P0 BRA `(.L_x_34) ;  /* 0x0000006000048947 */ /* 0x004fea0003800000 */
.L_x_33:
[----:B------:R2:W-:Y:S01]  /*1e80*/  @P5 SYNCS.ARRIVE.TRANS64 RZ, [UR33], R3 ;  /* 0x00000003ffff59a7 */ /* 0x0005e20008000021 */
[----:B------:R-:W-:-:S04]  /*1e90*/  ULOP3.LUT UR8, UR7, 0x2, URZ, 0xfc, !UPT ;  /* 0x0000000207087892 */ /* 0x000fc8000f8efcff */
[----:B------:R-:W-:-:S09]  /*1ea0*/  UISETP.NE.AND UP0, UPT, UR8, 0x2, UPT ;  /* 0x000000020800788c */ /* 0x000fd2000bf05270 */
[----:B------:R-:W-:Y:S05]  /*1eb0*/  BRA.U UP0, `(.L_x_35) ;  /* 0x0000000100047547 */ /* 0x000fea000b800000 */
[----:B------:R-:W-:Y:S05]  /*1ec0*/  BPT.TRAP 0x1 ;  /* 0x000000040000795c */ /* 0x000fea0000300000 */
.L_x_35:
[----:B------:R-:W-:Y:S04]  /*1ed0*/  BSSY.RECONVERGENT B0, `(.L_x_36) ;  /* 0x0000003000007945 */ /* 0x000fe80003800200 */
[----:B------:R-:W-:Y:S05]  /*1ee0*/  @!P4 BRA `(.L_x_37) ;  /* 0x000000000004c947 */ /* 0x000fea0003800000 */
[----:B------:R-:W-:Y:S05]  /*1ef0*/  BPT.TRAP 0x1 ;  /* 0x000000040000795c */ /* 0x000fea0000300000 */
.L_x_37:
[----:B------:R-:W-:Y:S05]  /*1f00*/  BSYNC.RECONVERGENT B0 ;  /* 0x0000000000007941 */ /* 0x000fea0003800200 */
.L_x_36:
[----:B------:R-:W-:Y:S02]  /*1f10*/  UIADD3 UR13, UPT, UPT, UR44, 0x1, URZ ;  /* 0x000000012c0d7890 */ /* 0x000fe4000fffe0ff */
[----:B------:R-:W-:Y:S02]  /*1f20*/  ULEA UR24, UR44, UR4, 0xe ;  /* 0x000000042c187291 */ /* 0x000fe4000f8e70ff */
[----:B------:R-:W-:Y:S02]  /*1f30*/  UISETP.NE.AND UP0, UPT, UR13, 0x8, UPT ;  /* 0x000000080d00788c */ /* 0x000fe4000bf05270 */
[----:B------:R-:W-:Y:S02]  /*1f40*/  UIADD3 UR42, UP1, UPT, UR30, 0x80, URZ ;  /* 0x000000801e2a7890 */ /* 0x000fe4000ff3e0ff */
[----:B------:R-:W-:Y:S02]  /*1f50*/  USEL UR9, URZ, 0x1, UP0 ;  /* 0x00000001ff097887 */ /* 0x000fe40008000000 */
[----:B------:R-:W-:-:S02]  /*1f60*/  USEL UR13, UR13, URZ, UP0 ;  /* 0x000000ff0d0d7287 */ /* 0x000fc40008000000 */
[----:B------:R-:W-:Y:S02]  /*1f70*/  USHF.L.U32 UR34, UR23, 0x6, URZ ;  /* 0x0000000617227899 */ /* 0x000fe400080006ff */
[----:B------:R-:W-:Y:S01]  /*1f80*/  ULEA UR8, UR13, UR4, 0x3 ;  /* 0x000000040d087291 */ /* 0x000fe2000f8e18ff */
[----:B------:R-:W-:Y:S01]  /*1f90*/  LOP3.LUT R17, R17, UR9, RZ, 0x3c, !PT ;  /* 0x0000000911117c12 */ /* 0x000fe2000f8e3cff */
[----:B------:R-:W-:Y:S02]  /*1fa0*/  UIADD3 UR40, UP0, UPT, UR30, 0x180, URZ ;  /* 0x000001801e287890 */ /* 0x000fe4000ff1e0ff */
[----:B------:R-:W-:Y:S01]  /*1fb0*/  ULOP3.LUT UR33, UR33, 0xfefffff8, URZ, 0xc0, !UPT ;  /* 0xfefffff821217892 */ /* 0x000fe2000f8ec0ff */
[----:B-1----:R-:W-:Y:S01]  /*1fc0*/  SHF.L.U32 R2, R17, 0x1f, RZ ;  /* 0x0000001f11027819 */ /* 0x002fe200000006ff */
[----:B------:R-:W-:Y:S02]  /*1fd0*/  UIADD3.X UR43, UPT, UPT, URZ, UR31, URZ, UP1, !UPT ;  /* 0x0000001fff2b7290 */ /* 0x000fe40008ffe4ff */
[----:B------:R-:W-:Y:S01]  /*1fe0*/  UIADD3 UR32, UPT, UPT, UR24, 0x6400, URZ ;  /* 0x0000640018207890 */ /* 0x000fe2000fffe0ff */
[----:B------:R4:W1:Y:S01]  /*1ff0*/  SYNCS.PHASECHK.TRANS64.TRYWAIT P0, [UR8+0x40], R2 ;  /* 0x00004002ff0075a7 */ /* 0x0008620008001108 */
[----:B------:R-:W-:-:S02]  /*2000*/  ULEA UR8, UR44, UR4, 0xd ;  /* 0x000000042c087291 */ /* 0x000fc4000f8e68ff */
[----:B------:R-:W-:Y:S02]  /*2010*/  UIADD3 UR26, UPT, UPT, UR34, 0x20, URZ ;  /* 0x00000020221a7890 */ /* 0x000fe4000fffe0ff */
        /* <DEDUP_REMOVED lines=12> */
[----:B------:R4:W-:Y:S01]  /*20e0*/  UTMALDG.3D.2CTA [UR32], [UR42], desc[UR38] ;  /* 0x000026202a0075b4 */ /* 0x0009e20008211000 */
[----:B------:R-:W-:Y:S01]  /*20f0*/  UMOV UR11, UR19 ;  /* 0x00000013000b7c82 */ /* 0x000fe20008000000 */
[----:B------:R-:W-:Y:S01]  /*2100*/  UMOV UR12, UR36 ;  /* 0x00000024000c7c82 */ /* 0x000fe20008000000 */
[----:B------:R-:W-:Y:S01]  /*2110*/  UMOV UR9, UR33 ;  /* 0x0000002100097c82 */ /* 0x000fe20008000000 */
[----:B------:R-:W-:Y:S01]  /*2120*/  UMOV UR10, UR26 ;  /* 0x0000001a000a7c82 */ /* 0x000fe20008000000 */
[----:B------:R-:W-:Y:S01]  /*2130*/  UIADD3 UR23, UPT, UPT, UR23, 0x1, URZ ;  /* 0x0000000117177890 */ /* 0x000fe2000fffe0ff */
[----:B------:R-:W-:Y:S01]  /*2140*/  UMOV UR44, UR13 ;  /* 0x0000000d002c7c82 */ /* 0x000fe20008000000 */
[----:B------:R4:W-:Y:S02]  /*2150*/  UTMALDG.3D.2CTA [UR24], [UR42], desc[UR38] ;  /* 0x000026182a0075b4 */ /* 0x0009e40008211000 */
[----:B------:R-:W-:Y:S01]  /*2160*/  UISETP.NE.AND UP0, UPT, UR23, UR29, UPT ;  /* 0x0000001d1700728c */ /* 0x000fe2000bf05270 */
[----:B------:R4:W-:Y:S01]  /*2170*/  UTMALDG.3D.2CTA [UR16], [UR40], desc[UR38] ;  /* 0x00002610280075b4 */ /* 0x0009e20008211000 */
[----:B------:R4:W-:Y:S07]  /*2180*/  UTMALDG.3D.2CTA [UR8], [UR40], desc[UR38] ;  /* 0x00002608280075b4 */ /* 0x0009ee0008211000 */
[----:B----4-:R-:W-:Y:S05]  /*2190*/  BRA.U UP0, `(.L_x_38) ;  /* 0xfffffffd00207547 */ /* 0x010fea000b83ffff */
.L_x_32:
[C---:B-1----:R-:W-:Y:S01]  /*21a0*/  LEA R2, R16.reuse, UR4, 0x3 ;  /* 0x0000000410027c11 */ /* 0x042fe2000f8e18ff */
[----:B------:R-:W-:Y:S01]  /*21b0*/  NOP ;  /* 0x0000000000007918 */ /* 0x000fe20000000000 */
[----:B--2---:R-:W-:Y:S02]  /*21c0*/  SHF.L.U32 R3, R13, 0x1f, RZ ;  /* 0x0000001f0d037819 */ /* 0x004fe400000006ff */
[----:B------:R-:W-:Y:S02]  /*21d0*/  LEA R4, R16, UR4, 0x4 ;  /* 0x0000000410047c11 */ /* 0x000fe4000f8e20ff */
[----:B------:R-:W1:Y:S02]  /*21e0*/  SYNCS.PHASECHK.TRANS64.TRYWAIT P0, [R2+URZ+0xc0], R3 ;  /* 0x0000c003020075a7 */ /* 0x000e6400080011ff */
[----:B-1----:R-:W-:Y:S05]  /*21f0*/  @!P0 BRA `(.L_x_39) ;  /* 0x0000005c003c8947 */ /* 0x002fea0003800000 */
.L_x_140:
[----:B------:R-:W2:Y:S01]  /*2200*/  LDS.128 R4, [R4+0x150] ;  /* 0x0001500004047984 */ /* 0x000ea20000000c00 */
[----:B------:R-:W-:Y:S01]  /*2210*/  ISETP.GE.AND P0, PT, R26, 0x1, PT ;  /* 0x000000011a00780c */ /* 0x000fe20003f06270 */
[----:B-1----:R-:W-:Y:S01]  /*2220*/  VIADD R2, R2, 0xd0 ;  /* 0x000000d002027836 */ /* 0x002fe20000000000 */
[----:B------:R-:W-:Y:S01]  /*2230*/  @!PT LDS RZ, [RZ] ;  /* 0x00000000fffff984 */ /* 0x000fe20000000800 */
[----:B------:R-:W-:Y:S01]  /*2240*/  @!PT LDS RZ, [RZ] ;  /* 0x00000000fffff984 */ /* 0x000fe20000000800 */
[----:B------:R-:W-:Y:S01]  /*2250*/  @!PT LDS RZ, [RZ] ;  /* 0x00000000fffff984 */ /* 0x000fe20000000800 */
[----:B------:R-:W-:Y:S01]  /*2260*/  @!PT LDS RZ, [RZ] ;  /* 0x00000000fffff984 */ /* 0x000fe20000000800 */
[----:B------:R1:W-:Y:S06]  /*2270*/  MEMBAR.ALL.CTA ;  /* 0x0000000000007992 */ /* 0x0003ec0000008000 */
[----:B-1----:R-:W1:Y:S01]  /*2280*/  FENCE.VIEW.ASYNC.S ;  /* 0x00000000000073c6 */ /* 0x002e620000000000 */
[----:B------:R-:W-:-:S04]  /*2290*/  PRMT R2, RZ, 0x654, R2 ;  /* 0x00000654ff027816 */ /* 0x000fc80000000002 */
[----:B-1----:R1:W-:Y:S01]  /*22a0*/  SYNCS.ARRIVE.TRANS64.RED.A1T0 RZ, [R2+URZ], RZ ;  /* 0x000000ff02ff79a7 */ /* 0x0023e200081004ff */
[----:B--2---:R-:W-:-:S13]  /*22b0*/  LOP3.LUT P2, RZ, R6, 0x1, RZ, 0xc0, !PT ;  /* 0x0000000106ff7812 */ /* 0x004fda000784c0ff */
[----:B------:R-:W-:Y:S01]  /*22c0*/  @P2 SHF.R.U32.HI R3, RZ, 0x10, R5 ;  /* 0x00000010ff032819 */ /* 0x000fe20000011605 */
[----:B------:R-:W-:Y:S01]  /*22d0*/  VOTEU.ANY UP0, P2 ;  /* 0x0000000000ff7886 */ /* 0x000fe20001000100 */
[----:B------:R-:W-:Y:S02]  /*22e0*/  @P2 MOV R10, R4 ;  /* 0x00000004000a2202 */ /* 0x000fe40000000f00 */
[----:B------:R-:W-:Y:S02]  /*22f0*/  @P2 R2UR.BROADCAST UR8, R3 ;  /* 0x00000000030822ca */ /* 0x000fe400008e0000 */
[----:B------:R-:W-:-:S11]  /*2300*/  @P2 LOP3.LUT R9, R5, 0xffff, RZ, 0xc0, !PT ;  /* 0x0000ffff05092812 */ /* 0x000fd600078ec0ff */
[----:B------:R-:W-:Y:S01]  /*2310*/  @UP0 UMOV UR36, UR8 ;  /* 0x0000000800240c82 */ /* 0x000fe20008000000 */
[----:B-1----:R-:W-:Y:S05]  /*2320*/  @!P0 BRA `(.L_x_40) ;  /* 0x0000000000b88947 */ /* 0x002fea0003800000 */
[----:B------:R-:W3:Y:S01]  /*2330*/  LDC.64 R4, c[0x0][0xb18] ;  /* 0x0002c600ff047b82 */ /* 0x000ee20000000a00 */
[----:B------:R-:W-:-:S07]  /*2340*/  ISETP.NE.AND P3, PT, R26, 0x1, PT ;  /* 0x000000011a00780c */ /* 0x000fce0003f65270 */
[----:B------:R-:W1:Y:S08]  /*2350*/  LDC.64 R6, c[0x0][0xb10] ;  /* 0x0002c400ff067b82 */ /* 0x000e700000000a00 */
[----:B------:R-:W2:Y:S08]  /*2360*/  LDC R14, c[0x0][0xb20] ;  /* 0x0002c800ff0e7b82 */ /* 0x000eb00000000800 */
[----:B------:R-:W4:Y:S01]  /*2370*/  LDC R15, c[0x0][0xb0c] ;  /* 0x0002c300ff0f7b82 */ /* 0x000f220000000800 */
[----:B---3--:R-:W-:Y:S01]  /*2380*/  IMAD.HI.U32 R21, R0, R5, RZ ;  /* 0x0000000500157227 */ /* 0x008fe200078e00ff */
[----:B------:R-:W-:-:S03]  /*2390*/  ISETP.NE.AND P0, PT, R4, 0x1, PT ;  /* 0x000000010400780c */ /* 0x000fc60003f05270 */
[----:B------:R-:W-:-:S03]  /*23a0*/  IMAD.HI.U32 R5, R9, R5, RZ ;  /* 0x0000000509057227 */ /* 0x000fc600078e00ff */
[----:B------:R-:W3:Y:S01]  /*23b0*/  LDC.64 R2, c[0x0][0xb28] ;  /* 0x0002ca00ff027b82 */ /* 0x000ee20000000a00 */
[----:B-1----:R-:W-:-:S04]  /*23c0*/  IMAD.HI.U32 R22, R8, R6, RZ ;  /* 0x0000000608167227 */ /* 0x002fc800078e00ff */
[----:B------:R-:W-:Y:S01]  /*23d0*/  IMAD.HI.U32 R23, R10, R6, RZ ;  /* 0x000000060a177227 */ /* 0x000fe200078e00ff */
[----:B------:R-:W-:Y:S02]  /*23e0*/  SHF.R.U32.HI R22, RZ, R7, R22 ;  /* 0x00000007ff167219 */ /* 0x000fe40000011616 */
[-C--:B--2---:R-:W-:Y:S02]  /*23f0*/  SHF.R.U32.HI R21, RZ, R14.reuse, R21 ;  /* 0x0000000eff157219 */ /* 0x084fe40000011615 */
[----:B------:R-:W-:Y:S02]  /*2400*/  SHF.R.U32.HI R5, RZ, R14, R5 ;  /* 0x0000000eff057219 */ /* 0x000fe40000011605 */
[----:B------:R-:W-:Y:S02]  /*2410*/  SEL R21, R0, R21, !P0 ;  /* 0x0000001500157207 */ /* 0x000fe40004000000 */
[----:B------:R-:W-:Y:S02]  /*2420*/  SHF.R.U32.HI R23, RZ, R7, R23 ;  /* 0x00000007ff177219 */ /* 0x000fe40000011617 */
[----:B----4-:R-:W-:-:S02]  /*2430*/  ISETP.NE.AND P1, PT, R15, 0x1, PT ;  /* 0x000000010f00780c */ /* 0x010fc40003f25270 */
[----:B------:R-:W-:Y:S02]  /*2440*/  SEL R5, R9, R5, !P0 ;  /* 0x0000000509057207 */ /* 0x000fe40004000000 */
[----:B------:R-:W-:Y:S02]  /*2450*/  SEL R22, R8, R22, !P1 ;  /* 0x0000001608167207 */ /* 0x000fe40004800000 */
[----:B------:R-:W-:Y:S01]  /*2460*/  SEL R23, R10, R23, !P1 ;  /* 0x000000170a177207 */ /* 0x000fe20004800000 */
[----:B---3--:R-:W-:-:S04]  /*2470*/  IMAD.HI.U32 R20, R21, R2, RZ ;  /* 0x0000000215147227 */ /* 0x008fc800078e00ff */
        /* <DEDUP_REMOVED lines=10> */
[----:B------:R-:W-:-:S04]  /*2520*/  @!P0 IMAD.HI.U32 R7, R23, R2, RZ ;  /* 0x0000000217078227 */ /* 0x000fc800078e00ff */
[----:B------:R-:W-:Y:S01]  /*2530*/  IMAD.MOV R2, RZ, RZ, -R6 ;  /* 0x000000ffff027224 */ /* 0x000fe200078e0a06 */
[----:B------:R-:W-:Y:S02]  /*2540*/  @!P0 SHF.R.U32.HI R3, RZ, R3, R7 ;  /* 0x00000003ff038219 */ /* 0x000fe40000011607 */
[----:B------:R-:W-:Y:S01]  /*2550*/  IADD3 R7, PT, PT, -R5, RZ, RZ ;  /* 0x000000ff05077210 */ /* 0x000fe20007ffe1ff */
[----:B------:R-:W-:Y:S01]  /*2560*/  IMAD R2, R26, R2, R5 ;  /* 0x000000021a027224 */ /* 0x000fe200078e0205 */
        /* <DEDUP_REMOVED lines=10> */
.L_x_40:
[----:B------:R-:W1:Y:S02]  /*2610*/  LDCU UR8, c[0x0][0xb30] ;  /* 0x00016600ff0877ac */ /* 0x000e640008000800 */
[----:B-1----:R-:W-:-:S09]  /*2620*/  UISETP.NE.AND UP0, UPT, UR8, 0x1, UPT ;  /* 0x000000010800788c */ /* 0x002fd2000bf05270 */
[----:B------:R-:W-:Y:S05]  /*2630*/  BRA.U UP0, `(.L_x_41) ;  /* 0x0000000100407547 */ /* 0x000fea000b800000 */
[----:B------:R-:W1:Y:S08]  /*2640*/  LDC.64 R4, c[0x0][0xb10] ;  /* 0x0002c400ff047b82 */ /* 0x000e700000000a00 */
[----:B------:R-:W2:Y:S08]  /*2650*/  LDC.64 R2, c[0x0][0xb18] ;  /* 0x0002c600ff027b82 */ /* 0x000eb00000000a00 */
[----:B------:R-:W4:Y:S08]  /*2660*/  LDC R6, c[0x0][0xb20] ;  /* 0x0002c800ff067b82 */ /* 0x000f300000000800 */
[----:B------:R-:W3:Y:S01]  /*2670*/  LDC R7, c[0x0][0xb0c] ;  /* 0x0002c300ff077b82 */ /* 0x000ee20000000800 */
[----:B-1----:R-:W-:-:S05]  /*2680*/  IMAD.HI.U32 R4, R10, R4, RZ ;  /* 0x000000040a047227 */ /* 0x002fca00078e00ff */
[----:B------:R-:W-:Y:S01]  /*2690*/  SHF.R.U32.HI R4, RZ, R5, R4 ;  /* 0x00000005ff047219 */ /* 0x000fe20000011604 */
[----:B--2---:R-:W-:Y:S01]  /*26a0*/  IMAD.HI.U32 R3, R9, R3, RZ ;  /* 0x0000000309037227 */ /* 0x004fe200078e00ff */
[----:B------:R-:W-:-:S04]  /*26b0*/  ISETP.NE.AND P0, PT, R2, 0x1, PT ;  /* 0x000000010200780c */ /* 0x000fc80003f05270 */
[----:B----4-:R-:W-:-:S04]  /*26c0*/  SHF.R.U32.HI R3, RZ, R6, R3 ;  /* 0x00000006ff037219 */ /* 0x010fc80000011603 */
[----:B------:R-:W-:Y:S02]  /*26d0*/  SEL R3, R9, R3, !P0 ;  /* 0x0000000309037207 */ /* 0x000fe40004000000 */
[----:B---3--:R-:W-:-:S04]  /*26e0*/  ISETP.NE.AND P1, PT, R7, 0x1, PT ;  /* 0x000000010700780c */ /* 0x008fc80003f25270 */
[----:B------:R-:W-:-:S05]  /*26f0*/  SEL R4, R10, R4, !P1 ;  /* 0x000000040a047207 */ /* 0x000fca0004800000 */
[----:B------:R-:W-:Y:S02]  /*2700*/  IMAD.IADD R5, R3, 0x1, -R4 ;  /* 0x0000000103057824 */ /* 0x000fe400078e0a04 */
[----:B------:R-:W-:Y:S02]  /*2710*/  IMAD.IADD R3, R4, 0x1, -R3 ;  /* 0x0000000104037824 */ /* 0x000fe400078e0a03 */
[----:B------:R-:W-:Y:S02]  /*2720*/  IMAD R10, R5, R7, R10 ;  /* 0x00000007050a7224 */ /* 0x000fe400078e020a */
[----:B------:R-:W-:-:S07]  /*2730*/  IMAD R9, R3, R2, R9 ;  /* 0x0000000203097224 */ /* 0x000fce00078e0209 */
.L_x_41:
[----:B------:R-:W-:Y:S01]  /*2740*/  VIADD R16, R16, 0x1 ;  /* 0x0000000110107836 */ /* 0x000fe20000000000 */
[----:B------:R-:W-:Y:S01]  /*2750*/  PLOP3.LUT P1, PT, PT, PT, PT, 0x80, 0x8 ;  /* 0x000000000008781c */ /* 0x000fe20003f2f070 */
[----:B------:R-:W-:Y:S02]  /*2760*/  IMAD.IADD R14, R10, 0x1, R63 ;  /* 0x000000010a0e7824 */ /* 0x000fe400078e023f */
[----:B------:R-:W-:Y:S01]  /*2770*/  IMAD.IADD R15, R9, 0x1, R62 ;  /* 0x00000001090f7824 */ /* 0x000fe200078e023e */
[----:B------:R-:W-:-:S04]  /*2780*/  ISETP.NE.AND P0, PT, R16, 0x2, PT ;  /* 0x000000021000780c */ /* 0x000fc80003f05270 */
[----:B------:R-:W-:Y:S02]  /*2790*/  SEL R2, RZ, 0x1, P0 ;  /* 0x00000001ff027807 */ /* 0x000fe40000000000 */
[----:B------:R-:W-:Y:S02]  /*27a0*/  SEL R16, R16, RZ, P0 ;  /* 0x000000ff10107207 */ /* 0x000fe40000000000 */
[----:B------:R-:W-:Y:S01]  /*27b0*/  LOP3.LUT R13, R13, R2, RZ, 0x3c, !PT ;  /* 0x000000020d0d7212 */ /* 0x000fe200078e3cff */
[----:B------:R-:W-:Y:S06]  /*27c0*/  @P2 BRA `(.L_x_42) ;  /* 0xfffffff000002947 */ /* 0x000fec000383ffff */
[----:B------:R-:W-:Y:S01]  /*27d0*/  UIADD3 UR4, UPT, UPT, UR4, 0x40, URZ ;  /* 0x0000004004047890 */ /* 0x000fe2000fffe0ff */
[----:B------:R-:W-:-:S03]  /*27e0*/  SHF.L.U32 R2, R17, 0x1f, RZ ;  /* 0x0000001f11027819 */ /* 0x000fc600000006ff */
[----:B------:R-:W-:-:S09]  /*27f0*/  ULEA UR5, UR13, UR4, 0x3 ;  /* 0x000000040d057291 */ /* 0x000fd2000f8e18ff */
[----:B------:R-:W1:Y:S02]  /*2800*/  SYNCS.PHASECHK.TRANS64.TRYWAIT P0, [UR5], R2 ;  /* 0x00000002ff0075a7 */ /* 0x000e640008001105 */
[----:B-1----:R-:W-:Y:S05]  /*2810*/  @!P0 BRA `(.L_x_43) ;  /* 0x0000005400c88947 */ /* 0x002fea0003800000 */
.L_x_142:
[----:B------:R-:W-:-:S04]  /*2820*/  UIADD3 UR6, UPT, UPT, UR13, 0x1, URZ ;  /* 0x000000010d067890 */ /* 0x000fc8000fffe0ff */
[----:B------:R-:W-:-:S04]  /*2830*/  UISETP.NE.AND UP0, UPT, UR6, 0x8, UPT ;  /* 0x000000080600788c */ /* 0x000fc8000bf05270 */
[----:B------:R-:W-:Y:S02]  /*2840*/  USEL UR7, URZ, 0x1, UP0 ;  /* 0x00000001ff077887 */ /* 0x000fe40008000000 */
[----:B------:R-:W-:-:S04]  /*2850*/  USEL UR6, UR6, URZ, UP0 ;  /* 0x000000ff06067287 */ /* 0x000fc80008000000 */
[----:B------:R-:W-:Y:S01]  /*2860*/  ULEA UR5, UR6, UR4, 0x3 ;  /* 0x0000000406057291 */ /* 0x000fe2000f8e18ff */
[----:B-1----:R-:W-:-:S04]  /*2870*/  LOP3.LUT R2, R17, UR7, RZ, 0x3c, !PT ;  /* 0x0000000711027c12 */ /* 0x002fc8000f8e3cff */
[----:B------:R-:W-:-:S04]  /*2880*/  SHF.L.U32 R3, R2, 0x1f, RZ ;  /* 0x0000001f02037819 */ /* 0x000fc800000006ff */
[----:B------:R-:W1:Y:S02]  /*2890*/  SYNCS.PHASECHK.TRANS64.TRYWAIT P0, [UR5], R3 ;  /* 0x00000003ff0075a7 */ /* 0x000e640008001105 */
[----:B-1----:R-:W-:Y:S05]  /*28a0*/  @!P0 BRA `(.L_x_44) ;  /* 0x0000005400bc8947 */ /* 0x002fea0003800000 */
.L_x_144:
[----:B------:R-:W-:-:S04]  /*28b0*/  UIADD3 UR6, UPT, UPT, UR6, 0x1, URZ ;  /* 0x0000000106067890 */ /* 0x000fc8000fffe0ff */
[----:B------:R-:W-:-:S04]  /*28c0*/  UISETP.NE.AND UP0, UPT, UR6, 0x8, UPT ;  /* 0x000000080600788c */ /* 0x000fc8000bf05270 */
[----:B------:R-:W-:Y:S02]  /*28d0*/  USEL UR7, URZ, 0x1, UP0 ;  /* 0x00000001ff077887 */ /* 0x000fe40008000000 */
[----:B------:R-:W-:-:S04]  /*28e0*/  USEL UR6, UR6, URZ, UP0 ;  /* 0x000000ff06067287 */ /* 0x000fc80008000000 */
[----:B------:R-:W-:Y:S01]  /*28f0*/  ULEA UR5, UR6, UR4, 0x3 ;  /* 0x0000000406057291 */ /* 0x000fe2000f8e18ff */
[----:B------:R-:W-:-:S04]  /*2900*/  LOP3.LUT R2, R2, UR7, RZ, 0x3c, !PT ;  /* 0x0000000702027c12 */ /* 0x000fc8000f8e3cff */
[----:B-1----:R-:W-:-:S04]  /*2910*/  SHF.L.U32 R3, R2, 0x1f, RZ ;  /* 0x0000001f02037819 */ /* 0x002fc800000006ff */
[----:B------:R-:W1:Y:S02]  /*2920*/  SYNCS.PHASECHK.TRANS64.TRYWAIT P0, [UR5], R3 ;  /* 0x00000003ff0075a7 */ /* 0x000e640008001105 */
[----:B-1----:R-:W-:Y:S05]  /*2930*/  @!P0 BRA `(.L_x_45) ;  /* 0x0000005400b08947 */ /* 0x002fea0003800000 */
.L_x_146:
        /* <DEDUP_REMOVED lines=9> */
.L_x_148:
        /* <DEDUP_REMOVED lines=9> */
.L_x_150:
        /* <DEDUP_REMOVED lines=9> */
.L_x_152:
        /* <DEDUP_REMOVED lines=9> */
.L_x_154:
[----:B------:R-:W-:-:S04]  /*2b80*/  UIADD3 UR6, UPT, UPT, UR6, 0x1, URZ ;  /* 0x0000000106067890 */ /* 0x000fc8000fffe0ff */
[----:B------:R-:W-:-:S04]  /*2b90*/  UISETP.NE.AND UP0, UPT, UR6, 0x8, UPT ;  /* 0x000000080600788c */ /* 0x000fc8000bf05270 */
[----:B------:R-:W-:Y:S02]  /*2ba0*/  USEL UR5, URZ, 0x1, UP0 ;  /* 0x00000001ff057887 */ /* 0x000fe40008000000 */
[----:B------:R-:W-:-:S04]  /*2bb0*/  USEL UR6, UR6, URZ, UP0 ;  /* 0x000000ff06067287 */ /* 0x000fc80008000000 */
[----:B------:R-:W-:Y:S01]  /*2bc0*/  ULEA UR6, UR6, UR4, 0x3 ;  /* 0x0000000406067291 */ /* 0x000fe2000f8e18ff */
[----:B------:R-:W-:-:S04]  /*2bd0*/  LOP3.LUT R2, R2, UR5, RZ, 0x3c, !PT ;  /* 0x0000000502027c12 */ /* 0x000fc8000f8e3cff */
[----:B------:R-:W-:Y:S01]  /*2be0*/  SHF.L.U32 R2, R2, 0x1f, RZ ;  /* 0x0000001f02027819 */ /* 0x000fe200000006ff */
[----:B-1-3--:R-:W-:-:S07]  /*2bf0*/  IMAD.U32 R0, RZ, RZ, UR6 ;  /* 0x00000006ff007e24 */ /* 0x00afce000f8e00ff */
.L_x_50:
[----:B-1----:R1:W2:Y:S02]  /*2c00*/  SYNCS.PHASECHK.TRANS64.TRYWAIT P0, [R0+URZ], R2 ;  /* 0x00000002000075a7 */ /* 0x0022a400080011ff */
[----:B--2---:R-:W-:Y:S05]  /*2c10*/  @!P0 NANOSLEEP.SYNCS 0x989680 ;  /* 0x009896800000895d */ /* 0x004fea0003900000 */
[----:B------:R-:W2:Y:S02]  /*2c20*/  @!P0 SYNCS.PHASECHK.TRANS64 P0, [R0+URZ], R2 ;  /* 0x00000002000085a7 */ /* 0x000ea400080010ff */
[----:B--2---:R-:W-:Y:S05]  /*2c30*/  @P0 EXIT ;  /* 0x000000000000094d */ /* 0x004fea0003800000 */
[----:B------:R-:W-:Y:S05]  /*2c40*/  BRA `(.L_x_50) ;  /* 0xfffffffc00ec7947 */ /* 0x000fea000383ffff */
.L_x_22:
[----:B------:R-:W-:-:S04]  /*2c50*/  UISETP.NE.AND UP1, UPT, UR37, URZ, UPT ;  /* 0x000000ff2500728c */ /* 0x000fc8000bf25270 */
[----:B------:R-:W-:-:S09]  /*2c60*/  UISETP.NE.OR UP1, UPT, UR10, 0x1, UP1 ;  /* 0x000000010a00788c */ /* 0x000fd20008f25670 */
[----:B------:R-:W-:Y:S05]  /*2c70*/  BRA.U UP1, `(.L_x_51) ;  /* 0x00000005014c7547 */ /* 0x000fea000b800000 */
[----:B------:R-:W-:Y:S01]  /*2c80*/  HFMA2 R11, -RZ, RZ, 0, 0 ;  /* 0x00000000ff0b7431 */ /* 0x000fe200000001ff */
[----:B------:R-:W-:Y:S01]  /*2c90*/  ISETP.GE.U32.AND P2, PT, R10, 0x2, PT ;  /* 0x000000020a00780c */ /* 0x000fe20003f46070 */
[----:B------:R-:W-:Y:S01]  /*2ca0*/  IMAD.MOV.U32 R12, RZ, RZ, 0x1 ;  /* 0x00000001ff0c7424 */ /* 0x000fe200078e00ff */
[----:B------:R-:W-:Y:S01]  /*2cb0*/  CS2R R8, SRZ ;  /* 0x0000000000087805 */ /* 0x000fe2000001ff00 */
[----:B------:R-:W-:Y:S01]  /*2cc0*/  IMAD.MOV.U32 R3, RZ, RZ, RZ ;  /* 0x000000ffff037224 */ /* 0x000fe200078e00ff */
[----:B------:R-:W-:Y:S01]  /*2cd0*/  UMOV UR4, 0x400 ;  /* 0x0000040000047882 */ /* 0x000fe20000000000 */
[----:B------:R-:W-:Y:S01]  /*2ce0*/  UMOV UR6, URZ ;  /* 0x000000ff00067c82 */ /* 0x000fe20008000000 */
[----:B------:R-:W-:-:S12]  /*2cf0*/  ULEA UR37, UR37, UR4, 0x18 ;  /* 0x0000000425257291 */ /* 0x000fd8000f8ec0ff */
.L_x_55:
[----:B------:R-:W-:Y:S02]  /*2d00*/  LEA R0, R3, UR37, 0x3 ;  /* 0x0000002503007c11 */ /* 0x000fe4000f8e18ff */
[----:B------:R-:W-:-:S03]  /*2d10*/  SHF.L.U32 R4, R8, 0x1f, RZ ;  /* 0x0000001f08047819 */ /* 0x000fc600000006ff */
[----:B------:R-:W-:Y:S01]  /*2d20*/  VIADD R5, R0, 0x130 ;  /* 0x0000013000057836 */ /* 0x000fe20000000000 */
[----:B------:R-:W1:Y:S02]  /*2d30*/  SYNCS.PHASECHK.TRANS64.TRYWAIT P0, [R0+URZ+0x120], R4 ;  /* 0x00012004000075a7 */ /* 0x000e6400080011ff */
[----:B-1----:R-:W-:Y:S05]  /*2d40*/  @!P0 BRA `(.L_x_52) ;  /* 0x0000005400248947 */ /* 0x002fea0003800000 */
.L_x_155:
[----:B------:R-:W-:Y:S01]  /*2d50*/  ULEA UR5, UR6, UR37, 0x3 ;  /* 0x0000002506057291 */ /* 0x000fe2000f8e18ff */
[----:B-1----:R-:W-:Y:S01]  /*2d60*/  PRMT R0, RZ, 0x654, R5 ;  /* 0x00000654ff007816 */ /* 0x002fe20000000005 */
[----:B------:R-:W-:Y:S01]  /*2d70*/  @!P2 IMAD.MOV.U32 R4, RZ, RZ, 0x10 ;  /* 0x00000010ff04a424 */ /* 0x000fe200078e00ff */
[----:B------:R-:W-:Y:S01]  /*2d80*/  SHF.L.U32 R5, R12, 0x1f, RZ ;  /* 0x0000001f0c057819 */ /* 0x000fe200000006ff */
[----:B------:R-:W-:Y:S01]  /*2d90*/  UIADD3 UR4, UPT, UPT, UR5, 0xc0, URZ ;  /* 0x000000c005047890 */ /* 0x000fe2000fffe0ff */
[----:B------:R1:W-:Y:S05]  /*2da0*/  SYNCS.ARRIVE.TRANS64.RED.A1T0 RZ, [R0+URZ], RZ ;  /* 0x000000ff00ff79a7 */ /* 0x0003ea00081004ff */
[----:B------:R-:W-:Y:S01]  /*2db0*/  IMAD.U32 R6, RZ, RZ, UR4 ;  /* 0x00000004ff067e24 */ /* 0x000fe2000f8e00ff */
[----:B------:R-:W2:Y:S04]  /*2dc0*/  SYNCS.PHASECHK.TRANS64.TRYWAIT P0, [UR5+0xd0], R5 ;  /* 0x0000d005ff0075a7 */ /* 0x000ea80008001105 */
[----:B------:R-:W-:Y:S01]  /*2dd0*/  PRMT R6, R10, 0x654, R6 ;  /* 0x000006540a067816 */ /* 0x000fe20000000006 */
[----:B-12---:R-:W-:Y:S06]  /*2de0*/  @!P0 BRA `(.L_x_53) ;  /* 0x0000005400108947 */ /* 0x006fec0003800000 */
.L_x_157:
[----:B------:R-:W-:Y:S01]  /*2df0*/  ULEA UR4, UR6, UR37, 0x4 ;  /* 0x0000002506047291 */ /* 0x000fe2000f8e20ff */
[----:B------:R-:W-:Y:S01]  /*2e00*/  SEL R2, R6, R2, !P2 ;  /* 0x0000000206027207 */ /* 0x000fe20005000000 */
[----:B------:R-:W-:Y:S01]  /*2e10*/  UIADD3 UR5, UPT, UPT, UR5, 0xc0, URZ ;  /* 0x000000c005057890 */ /* 0x000fe2000fffe0ff */
[----:B-1----:R-:W-:Y:S01]  /*2e20*/  LEA R0, R11, UR37, 0x3 ;  /* 0x000000250b007c11 */ /* 0x002fe2000f8e18ff */
[----:B------:R-:W-:Y:S01]  /*2e30*/  UIADD3 UR4, UPT, UPT, UR4, 0x150, URZ ;  /* 0x0000015004047890 */ /* 0x000fe2000fffe0ff */
[----:B------:R1:W-:Y:S01]  /*2e40*/  @!P2 SYNCS.ARRIVE.TRANS64.RED RZ, [R2+URZ], R4 ;  /* 0x0000000402ffa9a7 */ /* 0x0003e200080004ff */
[----:B------:R-:W-:Y:S01]  /*2e50*/  UIADD3 UR6, UPT, UPT, UR6, 0x1, URZ ;  /* 0x0000000106067890 */ /* 0x000fe2000fffe0ff */
[----:B------:R-:W-:-:S03]  /*2e60*/  VIADD R3, R3, 0x1 ;  /* 0x0000000103037836 */ /* 0x000fc60000000000 */
[----:B------:R-:W-:Y:S02]  /*2e70*/  UISETP.NE.AND UP0, UPT, UR6, 0x2, UPT ;  /* 0x000000020600788c */ /* 0x000fe4000bf05270 */
[----:B------:R-:W-:Y:S01]  /*2e80*/  ISETP.NE.AND P0, PT, R3, 0x2, PT ;  /* 0x000000020300780c */ /* 0x000fe20003f05270 */
[----:B------:R-:W-:Y:S06]  /*2e90*/  UGETNEXTWORKID.BROADCAST [UR4], [UR5] ;  /* 0x00000000040073ca */ /* 0x000fec0008000100 */
[----:B------:R-:W-:Y:S02]  /*2ea0*/  USEL UR4, URZ, 0x1, UP0 ;  /* 0x00000001ff047887 */ /* 0x000fe40008000000 */
[----:B------:R-:W-:-:S04]  /*2eb0*/  USEL UR6, UR6, URZ, UP0 ;  /* 0x000000ff06067287 */ /* 0x000fc80008000000 */
[----:B------:R-:W-:Y:S02]  /*2ec0*/  LOP3.LUT R12, R12, UR4, RZ, 0x3c, !PT ;  /* 0x000000040c0c7c12 */ /* 0x000fe4000f8e3cff */
[----:B-1----:R-:W-:-:S04]  /*2ed0*/  SHF.L.U32 R4, R9, 0x1f, RZ ;  /* 0x0000001f09047819 */ /* 0x002fc800000006ff */
[----:B------:R-:W1:Y:S02]  /*2ee0*/  SYNCS.PHASECHK.TRANS64.TRYWAIT P1, [R0+URZ+0xc0], R4 ;  /* 0x0000c004000075a7 */ /* 0x000e6400080211ff */
[----:B-1----:R-:W-:Y:S05]  /*2ef0*/  @!P1 BRA `(.L_x_54) ;  /* 0x0000005000e49947 */ /* 0x002fea0003800000 */
.L_x_158:
[----:B-1----:R-:W-:Y:S01]  /*2f00*/  LEA R4, R11, UR37, 0x4 ;  /* 0x000000250b047c11 */ /* 0x002fe2000f8e20ff */
[----:B------:R-:W-:Y:S01]  /*2f10*/  VIADD R0, R0, 0xd0 ;  /* 0x000000d000007836 */ /* 0x000fe20000000000 */
[----:B------:R-:W-:Y:S01]  /*2f20*/  SEL R3, R3, RZ, P0 ;  /* 0x000000ff03037207 */ /* 0x000fe20000000000 */
[----:B------:R-:W-:-:S03]  /*2f30*/  VIADD R11, R11, 0x1 ;  /* 0x000000010b0b7836 */ /* 0x000fc60000000000 */
[----:B------:R-:W1:Y:S01]  /*2f40*/  LDS.128 R4, [R4+0x150] ;  /* 0x0001500004047984 */ /* 0x000e620000000c00 */
[----:B------:R-:W-:Y:S02]  /*2f50*/  PRMT R0, RZ, 0x654, R0 ;  /* 0x00000654ff007816 */ /* 0x000fe40000000000 */
[C---:B------:R-:W-:Y:S01]  /*2f60*/  ISETP.NE.AND P1, PT, R11.reuse, 0x2, PT ;  /* 0x000000020b00780c */ /* 0x040fe20003f25270 */
[----:B------:R-:W-:Y:S01]  /*2f70*/  @!PT LDS RZ, [RZ] ;  /* 0x00000000fffff984 */ /* 0x000fe20000000800 */
[----:B------:R-:W-:Y:S01]  /*2f80*/  @!PT LDS RZ, [RZ] ;  /* 0x00000000fffff984 */ /* 0x000fe20000000800 */
[----:B------:R-:W-:Y:S01]  /*2f90*/  @!PT LDS RZ, [RZ] ;  /* 0x00000000fffff984 */ /* 0x000fe20000000800 */
[----:B------:R-:W-:Y:S01]  /*2fa0*/  @!PT LDS RZ, [RZ] ;  /* 0x00000000fffff984 */ /* 0x000fe20000000800 */
[----:B------:R2:W-:Y:S06]  /*2fb0*/  MEMBAR.ALL.CTA ;  /* 0x0000000000007992 */ /* 0x0005ec0000008000 */
[----:B--2---:R-:W2:Y:S01]  /*2fc0*/  FENCE.VIEW.ASYNC.S ;  /* 0x00000000000073c6 */ /* 0x004ea20000000000 */
[----:B------:R-:W-:Y:S01]  /*2fd0*/  SEL R11, R11, RZ, P1 ;  /* 0x000000ff0b0b7207 */ /* 0x000fe20000800000 */
[----:B--2---:R2:W-:Y:S01]  /*2fe0*/  SYNCS.ARRIVE.TRANS64.RED.A1T0 RZ, [R0+URZ], RZ ;  /* 0x000000ff00ff79a7 */ /* 0x0045e200081004ff */
[----:B-1----:R-:W-:-:S02]  /*2ff0*/  LOP3.LUT P3, RZ, R6, 0x1, RZ, 0xc0, !PT ;  /* 0x0000000106ff7812 */ /* 0x002fc4000786c0ff */
[----:B------:R-:W-:-:S04]  /*3000*/  SEL R4, RZ, 0x1, P1 ;  /* 0x00000001ff047807 */ /* 0x000fc80000800000 */
[----:B------:R-:W-:Y:S02]  /*3010*/  LOP3.LUT R9, R9, R4, RZ, 0x3c, !PT ;  /* 0x0000000409097212 */ /* 0x000fe400078e3cff */
[----:B--2---:R-:W-:-:S04]  /*3020*/  SEL R0, RZ, 0x1, P0 ;  /* 0x00000001ff007807 */ /* 0x004fc80000000000 */
[----:B------:R-:W-:Y:S01]  /*3030*/  LOP3.LUT R8, R8, R0, RZ, 0x3c, !PT ;  /* 0x0000000008087212 */ /* 0x000fe200078e3cff */
[----:B------:R-:W-:Y:S06]  /*3040*/  @P3 BRA `(.L_x_55) ;  /* 0xfffffffc002c3947 */ /* 0x000fec000383ffff */
[----:B------:R-:W-:Y:S01]  /*3050*/  ULEA UR5, UR6, UR37, 0x3 ;  /* 0x0000002506057291 */ /* 0x000fe2000f8e18ff */
[----:B------:R-:W-:-:S08]  /*3060*/  SHF.L.U32 R2, R12, 0x1f, RZ ;  /* 0x0000001f0c027819 */ /* 0x000fd000000006ff */
[----:B------:R-:W1:Y:S02]  /*3070*/  SYNCS.PHASECHK.TRANS64 P0, [UR5+0xd0], R2 ;  /* 0x0000d002ff0075a7 */ /* 0x000e640008001005 */
[----:B-1----:R-:W-:Y:S05]  /*3080*/  @P0 BRA `(.L_x_56) ;  /* 0x0000000000080947 */ /* 0x002fea0003800000 */
[----:B------:R-:W1:Y:S02]  /*3090*/  SYNCS.PHASECHK.TRANS64.TRYWAIT P0, [UR5+0xd0], R2 ;  /* 0x0000d002ff0075a7 */ /* 0x000e640008001105 */
[----:B-1----:R-:W-:Y:S05]  /*30a0*/  @!P0 BRA `(.L_x_57) ;  /* 0x00000050008c8947 */ /* 0x002fea0003800000 */
.L_x_56:
[----:B------:R-:W-:-:S04]  /*30b0*/  UIADD3 UR4, UPT, UPT, UR6, 0x1, URZ ;  /* 0x0000000106047890 */ /* 0x000fc8000fffe0ff */
[----:B------:R-:W-:-:S04]  /*30c0*/  UISETP.NE.AND UP0, UPT, UR4, 0x2, UPT ;  /* 0x000000020400788c */ /* 0x000fc8000bf05270 */
[----:B------:R-:W-:Y:S02]  /*30d0*/  USEL UR7, URZ, 0x1, UP0 ;  /* 0x00000001ff077887 */ /* 0x000fe40008000000 */
[----:B------:R-:W-:-:S04]  /*30e0*/  USEL UR4, UR4, URZ, UP0 ;  /* 0x000000ff04047287 */ /* 0x000fc80008000000 */
[----:B------:R-:W-:Y:S01]  /*30f0*/  ULEA UR4, UR4, UR37, 0x3 ;  /* 0x0000002504047291 */ /* 0x000fe2000f8e18ff */
[----:B-1----:R-:W-:-:S04]  /*3100*/  LOP3.LUT R2, R12, UR7, RZ, 0x3c, !PT ;  /* 0x000000070c027c12 */ /* 0x002fc8000f8e3cff */
[----:B------:R-:W-:-:S04]  /*3110*/  SHF.L.U32 R0, R2, 0x1f, RZ ;  /* 0x0000001f02007819 */ /* 0x000fc800000006ff */
[----:B------:R-:W1:Y:S02]  /*3120*/  SYNCS.PHASECHK.TRANS64 P0, [UR4+0xd0], R0 ;  /* 0x0000d000ff0075a7 */ /* 0x000e640008001004 */
[----:B-1----:R-:W-:Y:S05]  /*3130*/  @P0 EXIT ;  /* 0x000000000000094d */ /* 0x002fea0003800000 */
[----:B------:R-:W-:Y:S02]  /*3140*/  SHF.L.U32 R2, R2, 0x1f, RZ ;  /* 0x0000001f02027819 */ /* 0x000fe400000006ff */
[----:B------:R-:W-:-:S07]  /*3150*/  MOV R0, UR4 ;  /* 0x0000000400007c02 */ /* 0x000fce0008000f00 */
.L_x_58:
[----:B-1----:R1:W2:Y:S02]  /*3160*/  SYNCS.PHASECHK.TRANS64.TRYWAIT P0, [R0+URZ+0xd0], R2 ;  /* 0x0000d002000075a7 */ /* 0x0022a400080011ff */
[----:B--2---:R-:W-:Y:S05]  /*3170*/  @!P0 NANOSLEEP.SYNCS 0x989680 ;  /* 0x009896800000895d */ /* 0x004fea0003900000 */
[----:B------:R-:W2:Y:S02]  /*3180*/  @!P0 SYNCS.PHASECHK.TRANS64 P0, [R0+URZ+0xd0], R2 ;  /* 0x0000d002000085a7 */ /* 0x000ea400080010ff */
[----:B--2---:R-:W-:Y:S05]  /*3190*/  @P0 EXIT ;  /* 0x000000000000094d */ /* 0x004fea0003800000 */
[----:B------:R-:W-:Y:S05]  /*31a0*/  BRA `(.L_x_58) ;  /* 0xfffffffc00ec7947 */ /* 0x000fea000383ffff */
.L_x_51:
[----:B------:R-:W-:Y:S05]  /*31b0*/  BRA.U UP4, `(.L_x_59) ;  /* 0x0000001504487547 */ /* 0x000fea000b800000 */
[----:B------:R-:W-:Y:S01]  /*31c0*/  UMOV UR6, 0x40 ;  /* 0x0000004000067882 */ /* 0x000fe20000000000 */
[----:B------:R-:W-:Y:S01]  /*31d0*/  NOP ;  /* 0x0000000000007918 */ /* 0x000fe20000000000 */
[----:B------:R-:W-:Y:S01]  /*31e0*/  ULEA UR6, UR37, UR6, 0x18 ;  /* 0x0000000625067291 */ /* 0x000fe2000f8ec0ff */
[----:B------:R-:W-:Y:S02]  /*31f0*/  UMOV UR7, 0x400 ;  /* 0x0000040000077882 */ /* 0x000fe40000000000 */
[----:B------:R-:W-:-:S06]  /*3200*/  ULEA UR37, UR37, UR7, 0x18 ;  /* 0x0000000725257291 */ /* 0x000fcc000f8ec0ff */
[----:B------:R-:W1:Y:S02]  /*3210*/  LDS.U8 R2, [UR6+0x1c] ;  /* 0x00001c06ff027984 */ /* 0x000e640008000000 */
[----:B-1----:R-:W-:-:S13]  /*3220*/  ISETP.NE.AND P0, PT, R2, RZ, PT ;  /* 0x000000ff0200720c */ /* 0x002fda0003f05270 */
[----:B------:R-:W-:Y:S05]  /*3230*/  @P0 BRA `(.L_x_60) ;  /* 0x0000000400080947 */ /* 0x000fea0003800000 */
[----:B------:R-:W-:Y:S02]  /*3240*/  UISETP.NE.U32.AND UP0, UPT, UR5, 0x1, UPT ;  /* 0x000000010500788c */ /* 0x000fe4000bf05070 */
[----:B------:R-:W-:-:S07]  /*3250*/  UIADD3 UR8, UPT, UPT, UR6, 0x8, URZ ;  /* 0x0000000806087890 */ /* 0x000fce000fffe0ff */
[----:B------:R-:W-:Y:S05]  /*3260*/  BRA.U !UP0, `(.L_x_61) ;  /* 0x00000001089c7547 */ /* 0x000fea000b800000 */
[----:B------:R-:W-:Y:S01]  /*3270*/  ELECT P0, URZ, PT ;  /* 0x0000000000ff782f */ /* 0x000fe20003800000 */
[----:B------:R-:W-:-:S12]  /*3280*/  BSSY B0, `(.L_x_61) ;  /* 0x0000025000007945 */ /* 0x000fd80003800000 */
[----:B------:R-:W-:Y:S05]  /*3290*/  @!P0 BRA `(.L_x_62) ;  /* 0x00000000008c8947 */ /* 0x000fea0003800000 */
[----:B------:R-:W-:-:S05]  /*32a0*/  UMOV UR7, 0x10 ;  /* 0x0000001000077882 */ /* 0x000fca0000000000 */
[----:B------:R-:W-:Y:S04]  /*32b0*/  DEPBAR.LE SB1, 0x36 ;  /* 0x00009d800000791a */ /* 0x000fe80000000000 */
[----:B------:R-:W1:Y:S02]  /*32c0*/  UTCATOMSWS.2CTA.FIND_AND_SET.ALIGN UP1, UR7, UR7 ;  /* 0x00000007000775e3 */ /* 0x000e640008220800 */
[----:B-1----:R-:W-:Y:S01]  /*32d0*/  MOV R10, UR7 ;  /* 0x00000007000a7c02 */ /* 0x002fe20008000f00 */
[----:B------:R-:W-:Y:S06]  /*32e0*/  BRA.U UP1, `(.L_x_63) ;  /* 0x0000000101187547 */ /* 0x000fec000b800000 */
.L_x_64:
[----:B------:R-:W-:Y:S05]  /*32f0*/  NANOSLEEP 0x64 ;  /* 0x000000640000795d */ /* 0x000fea0003800000 */
[----:B------:R-:W-:-:S05]  /*3300*/  UMOV UR7, 0x10 ;  /* 0x0000001000077882 */ /* 0x000fca0000000000 */
[----:B------:R-:W-:Y:S04]  /*3310*/  DEPBAR.LE SB1, 0x36 ;  /* 0x00009d800000791a */ /* 0x000fe80000000000 */
[----:B------:R-:W1:Y:S02]  /*3320*/  UTCATOMSWS.2CTA.FIND_AND_SET.ALIGN UP1, UR7, UR7 ;  /* 0x00000007000775e3 */ /* 0x000e640008220800 */
[----:B-1----:R-:W-:Y:S01]  /*3330*/  MOV R10, UR7 ;  /* 0x00000007000a7c02 */ /* 0x002fe20008000f00 */
[----:B------:R-:W-:Y:S05]  /*3340*/  BRA.U !UP1, `(.L_x_64) ;  /* 0xfffffffd09e87547 */ /* 0x000fea000b83ffff */
.L_x_63:
[----:B------:R-:W1:Y:S01]  /*3350*/  LDS R5, [UR6+0x10] ;  /* 0x00001006ff057984 */ /* 0x000e620008000800 */
[----:B------:R-:W-:Y:S01]  /*3360*/  IMAD.U32 R3, RZ, RZ, UR37 ;  /* 0x00000025ff037e24 */ /* 0x000fe2000f8e00ff */
[----:B------:R-:W-:-:S03]  /*3370*/  MOV R2, UR4 ;  /* 0x0000000400027c02 */ /* 0x000fc60008000f00 */
[----:B------:R-:W-:Y:S01]  /*3380*/  VIADD R3, R3, 0x170 ;  /* 0x0000017003037836 */ /* 0x000fe20000000000 */
[----:B-1----:R-:W-:-:S04]  /*3390*/  SHF.L.U32 R5, R5, 0x1f, RZ ;  /* 0x0000001f05057819 */ /* 0x002fc800000006ff */
[----:B------:R-:W1:Y:S02]  /*33a0*/  SYNCS.PHASECHK.TRANS64.TRYWAIT P0, [UR6+0x8], R5 ;  /* 0x00000805ff0075a7 */ /* 0x000e640008001106 */
[----:B-1----:R-:W-:Y:S05]  /*33b0*/  @P0 BRA `(.L_x_65) ;  /* 0x0000000000080947 */ /* 0x002fea0003800000 */
[----:B------:R-:W1:Y:S02]  /*33c0*/  SYNCS.PHASECHK.TRANS64.TRYWAIT P0, [UR6+0x8], R5 ;  /* 0x00000805ff0075a7 */ /* 0x000e640008001106 */
[----:B-1----:R-:W-:Y:S05]  /*33d0*/  @!P0 BRA `(.L_x_66) ;  /* 0x0000004c00d88947 */ /* 0x002fea0003800000 */
.L_x_65:
[----:B-1----:R-:W-:Y:S01]  /*33e0*/  HFMA2 R4, -RZ, RZ, 0, 5.9604644775390625e-08 ;  /* 0x00000001ff047431 */ /* 0x002fe200000001ff */
[----:B------:R-:W-:Y:S01]  /*33f0*/  UPRMT UR7, UR4, 0x654, UR8 ;  /* 0x0000065404077896 */ /* 0x000fe20008000008 */
[----:B------:R-:W-:Y:S01]  /*3400*/  IMAD.MOV.U32 R7, RZ, RZ, 0xffff ;  /* 0x0000ffffff077424 */ /* 0x000fe200078e00ff */
[----:B------:R-:W-:Y:S01]  /*3410*/  PRMT R2, R2, 0x654, R3 ;  /* 0x0000065402027816 */ /* 0x000fe20000000003 */
[----:B------:R-:W-:Y:S02]  /*3420*/  IMAD.MOV.U32 R5, RZ, RZ, 0x4 ;  /* 0x00000004ff057424 */ /* 0x000fe400078e00ff */
[----:B------:R-:W-:Y:S01]  /*3430*/  IMAD.SHL.U32 R9, R10, 0x20, RZ ;  /* 0x000000200a097824 */ /* 0x000fe200078e00ff */
[----:B------:R-:W-:Y:S02]  /*3440*/  MOV R3, UR7 ;  /* 0x0000000700037c02 */ /* 0x000fe40008000f00 */
[-C--:B------:R-:W-:Y:S01]  /*3450*/  SHF.L.U32 R7, R7, R10.reuse, RZ ;  /* 0x0000000a07077219 */ /* 0x080fe200000006ff */
[----:B------:R1:W-:Y:S01]  /*3460*/  SYNCS.ARRIVE.TRANS64.RED RZ, [UR7], R5 ;  /* 0x00000005ffff79a7 */ /* 0x0003e20008000407 */
[----:B------:R-:W-:Y:S01]  /*3470*/  SHF.L.U32 R6, R4, R10, RZ ;  /* 0x0000000a04067219 */ /* 0x000fe200000006ff */
[----:B------:R1:W-:Y:S04]  /*3480*/  STS [UR37+0x170], R9 ;  /* 0x00017009ff007988 */ /* 0x0003e80008000825 */
[----:B------:R1:W-:Y:S04]  /*3490*/  STAS [R2.64], R10 ;  /* 0x0000000a02007dbd */ /* 0x0003e8000c0008ff */
[----:B------:R1:W-:Y:S04]  /*34a0*/  ATOMS.OR RZ, [UR6+0x14], R7 ;  /* 0x00001407ffff798c */ /* 0x0003e8000b000006 */
[----:B------:R1:W-:Y:S04]  /*34b0*/  ATOMS.OR RZ, [UR6+0x18], R6 ;  /* 0x00001806ffff798c */ /* 0x0003e8000b000006 */
[----:B------:R1:W-:Y:S02]  /*34c0*/  ATOMS.XOR RZ, [UR6+0x10], R4 ;  /* 0x00001004ffff798c */ /* 0x0003e4000b800006 */
.L_x_62:
[----:B------:R-:W-:Y:S05]  /*34d0*/  BSYNC B0 ;  /* 0x0000000000007941 */ /* 0x000fea0003800000 */
.L_x_61:
[----:B------:R-:W-:Y:S05]  /*34e0*/  BRA.U UP0, `(.L_x_67) ;  /* 0x00000001006c7547 */ /* 0x000fea000b800000 */
[----:B------:R-:W-:-:S03]  /*34f0*/  UMOV UR7, 0xffffffff ;  /* 0xffffffff00077882 */ /* 0x000fc60000000000 */
[----:B------:R-:W-:Y:S05]  /*3500*/  BRA.DIV UR7, `(.L_x_68) ;  /* 0x0000004e07a47947 */ /* 0x000fea000b800000 */
[----:B------:R-:W-:-:S13]  /*3510*/  ELECT P6, URZ, PT ;  /* 0x0000000000ff782f */ /* 0x000fda00038c0000 */
.L_x_162:
[----:B------:R-:W-:Y:S05]  /*3520*/  @!P6 BRA `(.L_x_67) ;  /* 0x00000000005ce947 */ /* 0x000fea0003800000 */
[----:B-1----:R-:W1:Y:S02]  /*3530*/  LDS R3, [UR6+0x10] ;  /* 0x00001006ff037984 */ /* 0x002e640008000800 */
[----:B-1----:R-:W-:-:S04]  /*3540*/  SHF.L.U32 R3, R3, 0x1f, RZ ;  /* 0x0000001f03037819 */ /* 0x002fc800000006ff */
[----:B------:R-:W1:Y:S02]  /*3550*/  SYNCS.PHASECHK.TRANS64.TRYWAIT P0, [UR6+0x8], R3 ;  /* 0x00000803ff0075a7 */ /* 0x000e640008001106 */
[----:B-1----:R-:W-:Y:S05]  /*3560*/  @P0 BRA `(.L_x_69) ;  /* 0x0000000000080947 */ /* 0x002fea0003800000 */
[----:B------:R-:W1:Y:S02]  /*3570*/  SYNCS.PHASECHK.TRANS64.TRYWAIT P0, [UR6+0x8], R3 ;  /* 0x00000803ff0075a7 */ /* 0x000e640008001106 */
[----:B-1----:R-:W-:Y:S05]  /*3580*/  @!P0 BRA `(.L_x_70) ;  /* 0x0000004c00a48947 */ /* 0x002fea0003800000 */
.L_x_69:
[----:B------:R-:W2:Y:S01]  /*3590*/  LDS R5, [UR37+0x170] ;  /* 0x00017025ff057984 */ /* 0x000ea20008000800 */
[----:B-1----:R-:W-:Y:S02]  /*35a0*/  HFMA2 R2, -RZ, RZ, 0, 5.9604644775390625e-08 ;  /* 0x00000001ff027431 */ /* 0x002fe400000001ff */
[----:B------:R-:W-:Y:S01]  /*35b0*/  IMAD.MOV.U32 R3, RZ, RZ, 0xffff ;  /* 0x0000ffffff037424 */ /* 0x000fe200078e00ff */
[----:B------:R-:W-:Y:S01]  /*35c0*/  UPRMT UR7, UR4, 0x654, UR8 ;  /* 0x0000065404077896 */ /* 0x000fe20008000008 */
[----:B--2---:R-:W-:-:S03]  /*35d0*/  IMAD.SHL.U32 R4, R5, 0x20, RZ ;  /* 0x0000002005047824 */ /* 0x004fc600078e00ff */
[-C--:B------:R-:W-:Y:S02]  /*35e0*/  SHF.L.U32 R3, R3, R5.reuse, RZ ;  /* 0x0000000503037219 */ /* 0x080fe400000006ff */
[----:B------:R-:W-:Y:S01]  /*35f0*/  SHF.L.U32 R5, R2, R5, RZ ;  /* 0x0000000502057219 */ /* 0x000fe200000006ff */
[----:B------:R2:W-:Y:S04]  /*3600*/  STS [UR37+0x170], R4 ;  /* 0x00017004ff007988 */ /* 0x0005e80008000825 */
[----:B------:R2:W-:Y:S04]  /*3610*/  ATOMS.OR RZ, [UR6+0x14], R3 ;  /* 0x00001403ffff798c */ /* 0x0005e8000b000006 */
[----:B------:R2:W-:Y:S01]  /*3620*/  ATOMS.OR RZ, [UR6+0x18], R5 ;  /* 0x00001805ffff798c */ /* 0x0005e2000b000006 */
[----:B------:R-:W-:Y:S03]  /*3630*/  SYNCS.ARRIVE.TRANS64.RED.A1T0 RZ, [UR7], RZ ;  /* 0x000000ffffff79a7 */ /* 0x000fe60008100407 */
[----:B------:R2:W-:Y:S01]  /*3640*/  ATOMS.XOR RZ, [UR6+0x10], R2 ;  /* 0x00001002ffff798c */ /* 0x0005e2000b800006 */
[----:B------:R-:W-:Y:S05]  /*3650*/  BRA `(.L_x_67) ;  /* 0x0000000000107947 */ /* 0x000fea0003800000 */
.L_x_60:
[----:B------:R-:W-:-:S05]  /*3660*/  MOV R2, 0xffffffff ;  /* 0xffffffff00027802 */ /* 0x000fca0000000f00 */
[----:B------:R1:W-:Y:S02]  /*3670*/  STS [UR37+0x170], R2 ;  /* 0x00017002ff007988 */ /* 0x0003e40008000825 */
[----:B-1----:R-:W-:Y:S02]  /*3680*/  MOV R2, 0x36a0 ;  /* 0x000036a000027802 */ /* 0x002fe40000000f00 */
[----:B-----5:R-:W-:Y:S05]  /*3690*/  CALL.REL.NOINC `($__internal_1_$__cuda_sm10x_tcgen05_guardrail_trap_phase_invalid_during_alloc) ;  /* 0x0000005400047944 */ /* 0x020fea0003c00000 */
.L_x_67:
[----:B------:R-:W-:Y:S05]  /*36a0*/  WARPSYNC.ALL ;  /* 0x0000000000007948 */ /* 0x000fea0003800000 */
[----:B------:R-:W3:Y:S01]  /*36b0*/  S2UR UR7, SR_CgaCtaId ;  /* 0x00000000000779c3 */ /* 0x000ee20000008800 */
[----:B------:R-:W-:Y:S01]  /*36c0*/  UMOV UR6, 0x400 ;  /* 0x0000040000067882 */ /* 0x000fe20000000000 */
[----:B------:R-:W-:-:S06]  /*36d0*/  NOP ;  /* 0x0000000000007918 */ /* 0x000fcc0000000000 */
[----:B------:R-:W-:Y:S06]  /*36e0*/  BAR.ARV 0x6, 0xa0 ;  /* 0x0182800000007b1d */ /* 0x000fec0000002000 */
[----:B------:R-:W4:Y:S01]  /*36f0*/  LDCU UR8, c[0x0][0x38c] ;  /* 0x00007180ff0877ac */ /* 0x000f220008000800 */
[----:B------:R-:W-:Y:S01]  /*3700*/  LOP3.LUT R0, R0, 0xffff, RZ, 0xc0, !PT ;  /* 0x0000ffff00007812 */ /* 0x000fe200078ec0ff */
[----:B-1----:R-:W-:Y:S01]  /*3710*/  IMAD.MOV.U32 R9, RZ, RZ, 0x1 ;  /* 0x00000001ff097424 */ /* 0x002fe200078e00ff */
[----:B------:R-:W-:Y:S01]  /*3720*/  LOP3.LUT R8, R8, 0xffff, RZ, 0xc0, !PT ;  /* 0x0000ffff08087812 */ /* 0x000fe200078ec0ff */
[----:B------:R-:W-:Y:S01]  /*3730*/  UMOV UR19, URZ ;  /* 0x000000ff00137c82 */ /* 0x000fe20008000000 */
[----:B------:R-:W-:Y:S01]  /*3740*/  R2UR UR10, R0 ;  /* 0x00000000000a72ca */ /* 0x000fe200000e0000 */
[----:B------:R-:W-:Y:S01]  /*3750*/  UMOV UR18, URZ ;  /* 0x000000ff00127c82 */ /* 0x000fe20008000000 */
[----:B------:R-:W-:Y:S01]  /*3760*/  R2UR UR11, R8 ;  /* 0x00000000080b72ca */ /* 0x000fe200000e0000 */
[----:B------:R-:W-:Y:S01]  /*3770*/  IMAD.MOV.U32 R8, RZ, RZ, RZ ;  /* 0x000000ffff087224 */ /* 0x000fe200078e00ff */
[----:B------:R-:W-:Y:S01]  /*3780*/  UMOV UR17, URZ ;  /* 0x000000ff00117c82 */ /* 0x000fe20008000000 */
[----:B---3--:R-:W-:-:S02]  /*3790*/  ULEA UR7, UR7, UR6, 0x18 ;  /* 0x0000000607077291 */ /* 0x008fc4000f8ec0ff */
[----:B------:R-:W-:Y:S02]  /*37a0*/  UISETP.NE.AND UP2, UPT, UR5, URZ, UPT ;  /* 0x000000ff0500728c */ /* 0x000fe4000bf45270 */
[----:B------:R-:W-:Y:S02]  /*37b0*/  UIADD3 UR12, UPT, UPT, UR7, 0x6400, URZ ;  /* 0x00006400070c7890 */ /* 0x000fe4000fffe0ff */
[----:B------:R-:W-:Y:S02]  /*37c0*/  UIADD3 UR13, UPT, UPT, UR7, 0x26400, URZ ;  /* 0x00026400070d7890 */ /* 0x000fe4000fffe0ff */
[----:B----4-:R-:W-:Y:S01]  /*37d0*/  UIADD3 UR8, UPT, UPT, UR8, 0x3f, URZ ;  /* 0x0000003f08087890 */ /* 0x010fe2000fffe0ff */
[----:B--2---:R-:W1:Y:S01]  /*37e0*/  LDS R2, [UR7+0x170] ;  /* 0x00017007ff027984 */ /* 0x004e620008000800 */
[----:B------:R-:W-:Y:S02]  /*37f0*/  USHF.R.U32.HI UR12, URZ, 0x4, UR12 ;  /* 0x00000004ff0c7899 */ /* 0x000fe4000801160c */
[----:B------:R-:W-:-:S02]  /*3800*/  USHF.R.S32.HI UR6, URZ, 0x1f, UR8 ;  /* 0x0000001fff067899 */ /* 0x000fc40008011408 */
[----:B------:R-:W-:Y:S02]  /*3810*/  USHF.R.U32.HI UR13, URZ, 0x4, UR13 ;  /* 0x00000004ff0d7899 */ /* 0x000fe4000801160d */
[----:B------:R-:W-:Y:S02]  /*3820*/  ULEA.HI UR6, UR6, UR8, URZ, 0x6 ;  /* 0x0000000806067291 */ /* 0x000fe4000f8f30ff */
[----:B------:R-:W-:Y:S02]  /*3830*/  ULOP3.LUT UR12, UR12, 0x3fff, URZ, 0xc0, !UPT ;  /* 0x00003fff0c0c7892 */ /* 0x000fe4000f8ec0ff */
[----:B------:R-:W-:Y:S02]  /*3840*/  USHF.R.S32.HI UR6, URZ, 0x6, UR6 ;  /* 0x00000006ff067899 */ /* 0x000fe40008011406 */
[----:B------:R-:W-:Y:S02]  /*3850*/  ULOP3.LUT UR13, UR13, 0x3fff, URZ, 0xc0, !UPT ;  /* 0x00003fff0d0d7892 */ /* 0x000fe4000f8ec0ff */
[----:B------:R-:W-:Y:S01]  /*3860*/  UISETP.LT.AND UP0, UPT, UR6, 0x1, UPT ;  /* 0x000000010600788c */ /* 0x000fe2000bf01270 */
[----:B------:R-:W-:Y:S01]  /*3870*/  UMOV UR36, 0x0 ;  /* 0x0000000000247882 */ /* 0x000fe20000000000 */
        /* <DEDUP_REMOVED lines=9> */
[----:B------:R-:W-:-:S02]  /*3910*/  ULOP3.LUT UR12, UR12, 0x10000, URZ, 0xfc, !UPT ;  /* 0x000100000c0c7892 */ /* 0x000fc4000f8efcff */
[----:B------:R-:W-:Y:S02]  /*3920*/  ULOP3.LUT UR13, UR13, 0x10000, URZ, 0xfc, !UPT ;  /* 0x000100000d0d7892 */ /* 0x000fe4000f8efcff */
[----:B------:R-:W-:Y:S01]  /*3930*/  USEL UR20, UR6, 0x1, !UP0 ;  /* 0x0000000106147887 */ /* 0x000fe2000c000000 */
[----:B------:R-:W-:Y:S01]  /*3940*/  UMOV UR26, 0x0 ;  /* 0x00000000001a7882 */ /* 0x000fe20000000000 */
[----:B------:R-:W-:Y:S01]  /*3950*/  UMOV UR27, 0x8100910 ;  /* 0x08100910001b7882 */ /* 0x000fe20000000000 */
[----:B------:R-:W-:Y:S01]  /*3960*/  UMOV UR24, 0x0 ;  /* 0x0000000000187882 */ /* 0x000fe20000000000 */
[----:B------:R-:W-:Y:S01]  /*3970*/  UMOV UR25, 0x8100910 ;  /* 0x0810091000197882 */ /* 0x000fe20000000000 */
[----:B------:R-:W-:Y:S01]  /*3980*/  UMOV UR22, 0x0 ;  /* 0x0000000000167882 */ /* 0x000fe20000000000 */
[----:B------:R-:W-:Y:S01]  /*3990*/  UMOV UR23, 0x8100910 ;  /* 0x0810091000177882 */ /* 0x000fe20000000000 */
[----:B-1----:R-:W-:Y:S02]  /*39a0*/  R2UR UR21, R2 ;  /* 0x00000000021572ca */ /* 0x002fe400000e0000 */
[----:B------:R-:W-:-:S13]  /*39b0*/  CS2R R2, SRZ ;  /* 0x0000000000027805 */ /* 0x000fda000001ff00 */
.L_x_78:
[C---:B------:R-:W-:Y:S02]  /*39c0*/  LEA R0, R8.reuse, UR7, 0x3 ;  /* 0x0000000708007c11 */ /* 0x040fe4000f8e18ff */
[----:B------:R-:W-:Y:S02]  /*39d0*/  SHF.L.U32 R4, R3, 0x1f, RZ ;  /* 0x0000001f03047819 */ /* 0x000fe400000006ff */
[----:B------:R-:W-:Y:S02]  /*39e0*/  LEA R5, R8, UR7, 0x4 ;  /* 0x0000000708057c11 */ /* 0x000fe4000f8e20ff */
[----:B------:R-:W1:Y:S02]  /*39f0*/  SYNCS.PHASECHK.TRANS64.TRYWAIT P0, [R0+URZ+0xc0], R4 ;  /* 0x0000c004000075a7 */ /* 0x000e6400080011ff */
[----:B-1-3--:R-:W-:Y:S05]  /*3a00*/  @!P0 BRA `(.L_x_71) ;  /* 0x00000048009c8947 */ /* 0x00afea0003800000 */
.L_x_163:
[----:B-1----:R-:W1:Y:S01]  /*3a10*/  LDS.128 R4, [R5+0x150] ;  /* 0x0001500005047984 */ /* 0x002e620000000c00 */
[----:B------:R-:W-:Y:S02]  /*3a20*/  VIADD R0, R0, 0xd0 ;  /* 0x000000d000007836 */ /* 0x000fe40000000000 */
[----:B------:R-:W-:Y:S01]  /*3a30*/  VIADD R8, R8, 0x1 ;  /* 0x0000000108087836 */ /* 0x000fe20000000000 */
[----:B------:R-:W-:Y:S01]  /*3a40*/  @!PT LDS RZ, [RZ] ;  /* 0x00000000fffff984 */ /* 0x000fe20000000800 */
[----:B------:R-:W-:Y:S01]  /*3a50*/  @!PT LDS RZ, [RZ] ;  /* 0x00000000fffff984 */ /* 0x000fe20000000800 */
[----:B------:R-:W-:Y:S01]  /*3a60*/  @!PT LDS RZ, [RZ] ;  /* 0x00000000fffff984 */ /* 0x000fe20000000800 */
[----:B------:R-:W-:Y:S01]  /*3a70*/  @!PT LDS RZ, [RZ] ;  /* 0x00000000fffff984 */ /* 0x000fe20000000800 */
[----:B------:R2:W-:Y:S06]  /*3a80*/  MEMBAR.ALL.CTA ;  /* 0x0000000000007992 */ /* 0x0005ec0000008000 */
[----:B--2---:R-:W2:Y:S01]  /*3a90*/  FENCE.VIEW.ASYNC.S ;  /* 0x00000000000073c6 */ /* 0x004ea20000000000 */
[----:B------:R-:W-:-:S04]  /*3aa0*/  PRMT R0, RZ, 0x654, R0 ;  /* 0x00000654ff007816 */ /* 0x000fc80000000000 */
[----:B--2---:R2:W-:Y:S01]  /*3ab0*/  SYNCS.ARRIVE.TRANS64.RED.A1T0 RZ, [R0+URZ], RZ ;  /* 0x000000ff00ff79a7 */ /* 0x0045e200081004ff */
[----:B-1----:R-:W-:Y:S01]  /*3ac0*/  LOP3.LUT P1, RZ, R6, 0x1, RZ, 0xc0, !PT ;  /* 0x0000000106ff7812 */ /* 0x002fe2000782c0ff */
[----:B--2---:R-:W-:-:S12]  /*3ad0*/  BRA.U UP2, `(.L_x_72) ;  /* 0x0000000502587547 */ /* 0x004fd8000b800000 */
[----:B------:R-:W1:Y:S01]  /*3ae0*/  LDCU UR8, c[0x0][0x38c] ;  /* 0x00007180ff0877ac */ /* 0x000e620008000800 */
[----:B------:R-:W-:Y:S02]  /*3af0*/  PLOP3.LUT P2, PT, PT, PT, PT, 0x80, 0x8 ;  /* 0x000000000008781c */ /* 0x000fe40003f4f070 */
[----:B------:R-:W-:Y:S01]  /*3b00*/  SHF.L.U32 R4, R9, 0x1f, RZ ;  /* 0x0000001f09047819 */ /* 0x000fe200000006ff */
[----:B-1----:R-:W-:Y:S02]  /*3b10*/  UISETP.GE.AND UP0, UPT, UR8, 0x1, UPT ;  /* 0x000000010800788c */ /* 0x002fe4000bf06270 */
[----:B------:R-:W-:-:S04]  /*3b20*/  ULEA UR8, UR19, UR7, 0x3 ;  /* 0x0000000713087291 */ /* 0x000fc8000f8e18ff */
[----:B------:R-:W-:-:S05]  /*3b30*/  PLOP3.LUT P0, PT, PT, PT, UP0, 0x80, 0x8 ;  /* 0x000000000008781c */ /* 0x000fca0003f0f008 */
[----:B------:R-:W-:-:S08]  /*3b40*/  @UP0 ULEA UR9, UR18, UR7, 0x3 ;  /* 0x0000000712090291 */ /* 0x000fd0000f8e18ff */
[----:B------:R-:W-:-:S04]  /*3b50*/  @P0 SHF.L.U32 R0, R2, 0x1f, RZ ;  /* 0x0000001f02000819 */ /* 0x000fc800000006ff */
[----:B------:R1:W2:Y:S01]  /*3b60*/  @P0 SYNCS.PHASECHK.TRANS64.TRYWAIT P2, [UR9], R0 ;  /* 0x00000000ff0005a7 */ /* 0x0002a20008041109 */
[----:B------:R-:W-:Y:S01]  /*3b70*/  ULEA UR9, UR19, UR21, 0x5 ;  /* 0x0000001513097291 */ /* 0x000fe2000f8e28ff */
[----:B------:R-:W3:Y:S02]  /*3b80*/  SYNCS.PHASECHK.TRANS64.TRYWAIT P0, [UR8+0x100], R4 ;  /* 0x00010004ff0075a7 */ /* 0x000ee40008001108 */
[----:B-123--:R-:W-:Y:S09]  /*3b90*/  @!P0 BRA `(.L_x_73) ;  /* 0x00000048004c8947 */ /* 0x00eff20003800000 */
.L_x_165:
[----:B------:R-:W-:Y:S01]  /*3ba0*/  UMOV UR16, UR17 ;  /* 0x0000001100107c82 */ /* 0x000fe20008000000 */
[----:B------:R-:W-:Y:S05]  /*3bb0*/  BRA.U !UP0, `(.L_x_74) ;  /* 0x0000000508107547 */ /* 0x000fea000b800000 */
[----:B------:R-:W-:Y:S02]  /*3bc0*/  UIADD3 UR16, UPT, UPT, UR20, UR17, URZ ;  /* 0x0000001114107290 */ /* 0x000fe4000fffe0ff */
[----:B------:R-:W-:Y:S01]  /*3bd0*/  UPLOP3.LUT UP3, UPT, UPT, UPT, UPT, 0x40, 0x4 ;  /* 0x000000000004789c */ /* 0x000fe20003f6e870 */
[----:B------:R-:W-:Y:S01]  /*3be0*/  UMOV UR15, UR6 ;  /* 0x00000006000f7c82 */ /* 0x000fe20008000000 */
[----:B------:R-:W-:-:S09]  /*3bf0*/  UMOV UR58, UR18 ;  /* 0x00000012003a7c82 */ /* 0x000fd20008000000 */
.L_x_77:
[----:B--2---:R-:W-:Y:S01]  /*3c00*/  ULEA UR14, UR58, UR7, 0x3 ;  /* 0x000000073a0e7291 */ /* 0x004fe2000f8e18ff */
[----:B---3--:R-:W-:Y:S11]  /*3c10*/  @P2 BRA `(.L_x_75) ;  /* 0x00000000000c2947 */ /* 0x008ff60003800000 */
[----:B-1----:R-:W-:Y:S04]  /*3c20*/  SHF.L.U32 R4, R2, 0x1f, RZ ;  /* 0x0000001f02047819 */ /* 0x002fe800000006ff */
[----:B------:R-:W1:Y:S02]  /*3c30*/  SYNCS.PHASECHK.TRANS64.TRYWAIT P0, [UR14], R4 ;  /* 0x00000004ff0075a7 */ /* 0x000e64000800110e */
[----:B-1----:R-:W-:Y:S05]  /*3c40*/  @!P0 BRA `(.L_x_76) ;  /* 0x0000004800388947 */ /* 0x002fea0003800000 */
.L_x_75:
[----:B------:R-:W-:Y:S01]  /*3c50*/  UISETP.NE.AND UP0, UPT, UR15, 0x1, UPT ;  /* 0x000000010f00788c */ /* 0x000fe2000bf05270 */
[----:B------:R-:W-:Y:S01]  /*3c60*/  PLOP3.LUT P2, PT, PT, PT, PT, 0x80, 0x8 ;  /* 0x000000000008781c */ /* 0x000fe20003f4f070 */
[----:B------:R-:W-:Y:S02]  /*3c70*/  UIADD3 UR18, UPT, UPT, UR58, 0x1, URZ ;  /* 0x000000013a127890 */ /* 0x000fe4000fffe0ff */
[----:B------:R-:W-:Y:S02]  /*3c80*/  ULEA UR68, UR58, UR13, 0x9 ;  /* 0x0000000d3a447291 */ /* 0x000fe4000f8e48ff */
[----:B------:R-:W-:Y:S01]  /*3c90*/  UISETP.NE.AND UP1, UPT, UR18, 0x8, UPT ;  /* 0x000000081200788c */ /* 0x000fe2000bf25270 */
[----:B------:R-:W-:Y:S01]  /*3ca0*/  PLOP3.LUT P0, PT, PT, PT, UP0, 0x80, 0x8 ;  /* 0x000000000008781c */ /* 0x000fe20003f0f008 */
[----:B------:R-:W-:Y:S02]  /*3cb0*/  ULEA UR66, UR58, UR12, 0xa ;  /* 0x0000000c3a427291 */ /* 0x000fe4000f8e50ff */
[----:B------:R-:W-:Y:S02]  /*3cc0*/  USEL UR39, URZ, 0x1, UP1 ;  /* 0x00000001ff277887 */ /* 0x000fe40008800000 */
[----:B------:R-:W-:Y:S02]  /*3cd0*/  USEL UR18, UR18, URZ, UP1 ;  /* 0x000000ff12127287 */ /* 0x000fe40008800000 */
[----:B------:R-:W-:Y:S02]  /*3ce0*/  UIADD3 UR64, UPT, UPT, UR68, 0x2, URZ ;  /* 0x0000000244407890 */ /* 0x000fe4000fffe0ff */
[----:B------:R-:W-:Y:S01]  /*3cf0*/  @UP0 ULEA UR38, UR18, UR7, 0x3 ;  /* 0x0000000712260291 */ /* 0x000fe2000f8e18ff */
[----:B------:R-:W-:Y:S01]  /*3d00*/  LOP3.LUT R2, R2, UR39, RZ, 0x3c, !PT ;  /* 0x0000002702027c12 */ /* 0x000fe2000f8e3cff */
[----:B------:R-:W-:Y:S02]  /*3d10*/  UIADD3 UR62, UPT, UPT, UR66, 0x2, URZ ;  /* 0x00000002423e7890 */ /* 0x000fe4000fffe0ff */
[----:B------:R-:W-:Y:S01]  /*3d20*/  UIADD3 UR60, UPT, UPT, UR68, 0x4, URZ ;  /* 0x00000004443c7890 */ /* 0x000fe2000fffe0ff */
[----:B-1----:R-:W-:Y:S01]  /*3d30*/  @P0 SHF.L.U32 R0, R2, 0x1f, RZ ;  /* 0x0000001f02000819 */ /* 0x002fe200000006ff */
[----:B------:R-:W-:Y:S02]  /*3d40*/  UIADD3 UR58, UPT, UPT, UR66, 0x4, URZ ;  /* 0x00000004423a7890 */ /* 0x000fe4000fffe0ff */
[----:B------:R-:W-:Y:S01]  /*3d50*/  UIADD3 UR56, UPT, UPT, UR68, 0x6, URZ ;  /* 0x0000000644387890 */ /* 0x000fe2000fffe0ff */
[----:B------:R2:W3:Y:S01]  /*3d60*/  @P0 SYNCS.PHASECHK.TRANS64.TRYWAIT P2, [UR38], R0 ;  /* 0x00000000ff0005a7 */ /* 0x0004e20008041126 */
[----:B------:R-:W-:Y:S02]  /*3d70*/  UIADD3 UR54, UPT, UPT, UR66, 0x6, URZ ;  /* 0x0000000642367890 */ /* 0x000fe4000fffe0ff */
        /* <DEDUP_REMOVED lines=10> */
[----:B------:R-:W-:Y:S02]  /*3e20*/  UIADD3 UR15, UPT, UPT, UR15, -0x1, URZ ;  /* 0xffffffff0f0f7890 */ /* 0x000fe4000fffe0ff */
[----:B------:R-:W-:Y:S01]  /*3e30*/  UISETP.NE.AND UP0, UPT, UR17, UR16, UPT ;  /* 0x000000101100728c */ /* 0x000fe2000bf05270 */
[----:B------:R-:W-:Y:S01]  /*3e40*/  UMOV UR69, 0x40004040 ;  /* 0x4000404000457882 */ /* 0x000fe20000000000 */
[----:B------:R-:W-:Y:S01]  /*3e50*/  UMOV UR67, 0x40004040 ;  /* 0x4000404000437882 */ /* 0x000fe20000000000 */
[----:B------:R-:W-:Y:S01]  /*3e60*/  UMOV UR65, 0x40004040 ;  /* 0x4000404000417882 */ /* 0x000fe20000000000 */
[----:B------:R-:W-:Y:S01]  /*3e70*/  UTCHMMA.2CTA gdesc[UR66], gdesc[UR68], tmem[UR9], tmem[UR36], idesc[UR37], UP3 ;  /* 0x00ff2444420075ea */ /* 0x000fe20009a00009 */
[----:B------:R-:W-:Y:S01]  /*3e80*/  UPLOP3.LUT UP3, UPT, UPT, UPT, UPT, 0x80, 0x8 ;  /* 0x000000000008789c */ /* 0x000fe20003f6f070 */
[----:B------:R-:W-:Y:S01]  /*3e90*/  UMOV UR63, 0x40004040 ;  /* 0x40004040003f7882 */ /* 0x000fe20000000000 */
[----:B------:R-:W-:Y:S01]  /*3ea0*/  UMOV UR61, 0x40004040 ;  /* 0x40004040003d7882 */ /* 0x000fe20000000000 */
[----:B------:R-:W-:Y:S01]  /*3eb0*/  UTCHMMA.2CTA gdesc[UR62], gdesc[UR64], tmem[UR9], tmem[UR34], idesc[UR35], UPT ;  /* 0x00ff22403e0075ea */ /* 0x000fe2000ba00009 */
[----:B------:R-:W-:Y:S01]  /*3ec0*/  UMOV UR59, 0x40004040 ;  /* 0x40004040003b7882 */ /* 0x000fe20000000000 */
[----:B------:R-:W-:Y:S01]  /*3ed0*/  UMOV UR57, 0x40004040 ;  /* 0x4000404000397882 */ /* 0x000fe20000000000 */
[----:B------:R1:W-:Y:S01]  /*3ee0*/  UTCHMMA.2CTA gdesc[UR58], gdesc[UR60], tmem[UR9], tmem[UR32], idesc[UR33], UPT ;  /* 0x00ff203c3a0075ea */ /* 0x0003e2000ba00009 */
        /* <DEDUP_REMOVED lines=11> */
[----:B------:R-:W-:Y:S01]  /*3fa0*/  UMOV UR39, 0x40004040 ;  /* 0x4000404000277882 */ /* 0x000fe20000000000 */
[----:B------:R2:W-:Y:S01]  /*3fb0*/  UTCHMMA.2CTA gdesc[UR42], gdesc[UR44], tmem[UR9], tmem[UR24], idesc[UR25], UPT ;  /* 0x00ff182c2a0075ea */ /* 0x0005e2000ba00009 */
[----:B------:R2:W-:Y:S01]  /*3fc0*/  UTCHMMA.2CTA gdesc[UR38], gdesc[UR40], tmem[UR9], tmem[UR22], idesc[UR23], UPT ;  /* 0x00ff1628260075ea */ /* 0x0005e2000ba00009 */
[----:B------:R2:W-:Y:S01]  /*3fd0*/  UTCBAR.2CTA.MULTICAST [UR14], URZ, UR11 ;  /* 0x000000ff0e0073e9 */ /* 0x0005e2000820080b */
[----:B-1----:R-:W-:Y:S01]  /*3fe0*/  UMOV UR58, UR18 ;  /* 0x00000012003a7c82 */ /* 0x002fe20008000000 */
[----:B------:R-:W-:Y:S05]  /*3ff0*/  BRA.U UP0, `(.L_x_77) ;  /* 0xfffffffd00007547 */ /* 0x000fea000b83ffff */
.L_x_74:
[----:B------:R-:W-:Y:S01]  /*4000*/  UIADD3 UR8, UPT, UPT, UR8, 0xe0, URZ ;  /* 0x000000e008087890 */ /* 0x000fe2000fffe0ff */
[----:B------:R-:W-:-:S08]  /*4010*/  UMOV UR17, UR16 ;  /* 0x0000001000117c82 */ /* 0x000fd00008000000 */
[----:B------:R4:W-:Y:S01]  /*4020*/  UTCBAR.2CTA.MULTICAST [UR8], URZ, UR10 ;  /* 0x000000ff080073e9 */ /* 0x0009e2000820080a */
[----:B------:R-:W-:Y:S02]  /*4030*/  NOP ;  /* 0x0000000000007918 */ /* 0x000fe40000000000 */
.L_x_72:
[----:B------:R-:W-:Y:S01]  /*4040*/  UIADD3 UR19, UPT, UPT, UR19, 0x1, URZ ;  /* 0x0000000113137890 */ /* 0x000fe2000fffe0ff */
[----:B------:R-:W-:-:S03]  /*4050*/  ISETP.NE.AND P0, PT, R8, 0x2, PT ;  /* 0x000000020800780c */ /* 0x000fc60003f05270 */
[----:B------:R-:W-:Y:S01]  /*4060*/  UISETP.NE.AND UP0, UPT, UR19, 0x4, UPT ;  /* 0x000000041300788c */ /* 0x000fe2000bf05270 */
[----:B-12---:R-:W-:Y:S02]  /*4070*/  SEL R0, RZ, 0x1, P0 ;  /* 0x00000001ff007807 */ /* 0x006fe40000000000 */
[----:B------:R-:W-:Y:S01]  /*4080*/  SEL R8, R8, RZ, P0 ;  /* 0x000000ff08087207 */ /* 0x000fe20000000000 */
[----:B----4-:R-:W-:Y:S01]  /*4090*/  USEL UR8, URZ, 0x1, UP0 ;  /* 0x00000001ff087887 */ /* 0x010fe20008000000 */
[----:B------:R-:W-:Y:S01]  /*40a0*/  LOP3.LUT R3, R3, R0, RZ, 0x3c, !PT ;  /* 0x0000000003037212 */ /* 0x000fe200078e3cff */
[----:B------:R-:W-:-:S04]  /*40b0*/  USEL UR19, UR19, URZ, UP0 ;  /* 0x000000ff13137287 */ /* 0x000fc80008000000 */
[----:B------:R-:W-:Y:S01]  /*40c0*/  LOP3.LUT R9, R9, UR8, RZ, 0x3c, !PT ;  /* 0x0000000809097c12 */ /* 0x000fe2000f8e3cff */
[----:B------:R-:W-:Y:S07]  /*40d0*/  @P1 BRA `(.L_x_78) ;  /* 0xfffffff800381947 */ /* 0x000fee000383ffff */
[----:B------:R-:W1:Y:S01]  /*40e0*/  S2UR UR6, SR_CgaCtaId ;  /* 0x00000000000679c3 */ /* 0x000e620000008800 */
[----:B------:R-:W-:Y:S01]  /*40f0*/  ELECT P0, URZ, PT ;  /* 0x0000000000ff782f */ /* 0x000fe20003800000 */
[----:B------:R-:W-:Y:S01]  /*4100*/  HFMA2 R0, -RZ, RZ, 0, 5.9604644775390625e-08 ;  /* 0x00000001ff007431 */ /* 0x000fe200000001ff */
[----:B------:R-:W-:-:S05]  /*4110*/  UMOV UR8, 0x40 ;  /* 0x0000004000087882 */ /* 0x000fca0000000000 */
[----:B------:R-:W-:Y:S01]  /*4120*/  UVIRTCOUNT.DEALLOC.SMPOOL 0x80 ;  /* 0x000000800000784c */ /* 0x000fe20000000000 */
[----:B------:R-:W-:Y:S02]  /*4130*/  UISETP.NE.AND UP0, UPT, UR5, URZ, UPT ;  /* 0x000000ff0500728c */ /* 0x000fe4000bf05270 */
[----:B-1----:R-:W-:-:S09]  /*4140*/  ULEA UR6, UR6, UR8, 0x18 ;  /* 0x0000000806067291 */ /* 0x002fd2000f8ec0ff */
[----:B------:R1:W-:Y:S01]  /*4150*/  @P0 STS.U8 [UR6+0x1c], R0 ;  /* 0x00001c00ff000988 */ /* 0x0003e20008000006 */
[----:B------:R-:W-:Y:S05]  /*4160*/  BRA.U UP0, `(.L_x_79) ;  /* 0x0000000100a07547 */ /* 0x000fea000b800000 */
[----:B------:R-:W-:Y:S01]  /*4170*/  UIADD3 UR5, UPT, UPT, UR7, 0x100, URZ ;  /* 0x0000010007057890 */ /* 0x000fe2000fffe0ff */
[----:B------:R-:W-:-:S03]  /*4180*/  SHF.L.U32 R2, R9, 0x1f, RZ ;  /* 0x0000001f09027819 */ /* 0x000fc600000006ff */
[----:B------:R-:W-:-:S09]  /*4190*/  ULEA UR8, UR19, UR5, 0x3 ;  /* 0x0000000513087291 */ /* 0x000fd2000f8e18ff */
[----:B------:R-:W2:Y:S02]  /*41a0*/  SYNCS.PHASECHK.TRANS64.TRYWAIT P0, [UR8], R2 ;  /* 0x00000002ff0075a7 */ /* 0x000ea40008001108 */
[----:B--2---:R-:W-:Y:S05]  /*41b0*/  @!P0 BRA `(.L_x_80) ;  /* 0x0000004000f48947 */ /* 0x004fea0003800000 */
.L_x_168:
        /* <DEDUP_REMOVED lines=9> */
.L_x_170:
        /* <DEDUP_REMOVED lines=9> */
.L_x_172:
[----:B------:R-:W-:-:S04]  /*42e0*/  UIADD3 UR9, UPT, UPT, UR9, 0x1, URZ ;  /* 0x0000000109097890 */ /* 0x000fc8000fffe0ff */
[----:B------:R-:W-:-:S04]  /*42f0*/  UISETP.NE.AND UP1, UPT, UR9, 0x4, UPT ;  /* 0x000000040900788c */ /* 0x000fc8000bf25270 */
[----:B------:R-:W-:Y:S02]  /*4300*/  USEL UR8, URZ, 0x1, UP1 ;  /* 0x00000001ff087887 */ /* 0x000fe40008800000 */
[----:B------:R-:W-:-:S04]  /*4310*/  USEL UR9, UR9, URZ, UP1 ;  /* 0x000000ff09097287 */ /* 0x000fc80008800000 */
[----:B------:R-:W-:Y:S01]  /*4320*/  ULEA UR9, UR9, UR5, 0x3 ;  /* 0x0000000509097291 */ /* 0x000fe2000f8e18ff */
[----:B------:R-:W-:-:S04]  /*4330*/  LOP3.LUT R2, R2, UR8, RZ, 0x3c, !PT ;  /* 0x0000000802027c12 */ /* 0x000fc8000f8e3cff */
[----:B------:R-:W-:Y:S01]  /*4340*/  SHF.L.U32 R2, R2, 0x1f, RZ ;  /* 0x0000001f02027819 */ /* 0x000fe200000006ff */
[----:B-1----:R-:W-:-:S04]  /*4350*/  IMAD.U32 R0, RZ, RZ, UR9 ;  /* 0x00000009ff007e24 */ /* 0x002fc8000f8e00ff */
[----:B------:R1:W2:Y:S03]  /*4360*/  SYNCS.PHASECHK.TRANS64.TRYWAIT P0, [R0+URZ], R2 ;  /* 0x00000002000075a7 */ /* 0x0002a600080011ff */
[----:B--2---:R-:W-:Y:S05]  /*4370*/  @!P0 NANOSLEEP.SYNCS 0x989680 ;  /* 0x009896800000895d */ /* 0x004fea0003900000 */
[----:B------:R-:W2:Y:S02]  /*4380*/  @!P0 SYNCS.PHASECHK.TRANS64 P0, [R0+URZ], R2 ;  /* 0x00000002000085a7 */ /* 0x000ea400080010ff */
[----:B--2---:R-:W-:Y:S05]  /*4390*/  @P0 BRA `(.L_x_83) ;  /* 0x0000000000200947 */ /* 0x004fea0003800000 */
.L_x_84:
[----:B--2---:R2:W4:Y:S02]  /*43a0*/  SYNCS.PHASECHK.TRANS64.TRYWAIT P0, [R0+URZ], R2 ;  /* 0x00000002000075a7 */ /* 0x00452400080011ff */
[----:B----4-:R-:W-:Y:S05]  /*43b0*/  @!P0 NANOSLEEP.SYNCS 0x989680 ;  /* 0x009896800000895d */ /* 0x010fea0003900000 */
[----:B------:R-:W4:Y:S02]  /*43c0*/  @!P0 SYNCS.PHASECHK.TRANS64 P0, [R0+URZ], R2 ;  /* 0x00000002000085a7 */ /* 0x000f2400080010ff */
[----:B----4-:R-:W-:Y:S05]  /*43d0*/  @!P0 BRA `(.L_x_84) ;  /* 0xfffffffc00f08947 */ /* 0x010fea000383ffff */
[----:B------:R-:W-:Y:S05]  /*43e0*/  BRA `(.L_x_83) ;  /* 0x00000000000c7947 */ /* 0x000fea0003800000 */
.L_x_79:
[----:B------:R-:W-:-:S04]  /*43f0*/  UIADD3 UR5, UPT, UPT, UR7, 0x140, URZ ;  /* 0x0000014007057890 */ /* 0x000fc8000fffe0ff */
[----:B------:R-:W-:-:S09]  /*4400*/  UPRMT UR5, UR4, 0x654, UR5 ;  /* 0x0000065404057896 */ /* 0x000fd20008000005 */
[----:B------:R-:W-:Y:S03]  /*4410*/  SYNCS.ARRIVE.TRANS64.RED.A1T0 RZ, [UR5], RZ ;  /* 0x000000ffffff79a7 */ /* 0x000fe60008100405 */
.L_x_83:
[----:B-12---:R-:W-:Y:S01]  /*4420*/  SHF.L.U32 R2, RZ, 0x1f, RZ ;  /* 0x0000001fff027819 */ /* 0x006fe200000006ff */
[----:B------:R-:W-:Y:S01]  /*4430*/  UIADD3 UR5, UPT, UPT, UR7, 0x140, URZ ;  /* 0x0000014007057890 */ /* 0x000fe2000fffe0ff */
[----:B------:R-:W-:Y:S02]  /*4440*/  PLOP3.LUT P0, PT, PT, PT, UP0, 0x80, 0x8 ;  /* 0x000000000008781c */ /* 0x000fe40003f0f008 */
[----:B------:R-:W1:Y:S02]  /*4450*/  SYNCS.PHASECHK.TRANS64.TRYWAIT P1, [UR7+0x140], R2 ;  /* 0x00014002ff0075a7 */ /* 0x000e640008021107 */
[----:B-1----:R-:W-:Y:S09]  /*4460*/  @!P1 BRA `(.L_x_85) ;  /* 0x0000004000909947 */ /* 0x002ff20003800000 */
.L_x_174:
[----:B------:R-:W-:Y:S01]  /*4470*/  @!UP0 UPRMT UR5, UR4, 0x654, UR5 ;  /* 0x0000065404058896 */ /* 0x000fe20008000005 */
[----:B------:R-:W-:Y:S02]  /*4480*/  UMOV UR8, 0xffff ;  /* 0x0000ffff00087882 */ /* 0x000fe40000000000 */
[----:B------:R-:W-:-:S06]  /*4490*/  UMOV UR4, 0x1 ;  /* 0x0000000100047882 */ /* 0x000fcc0000000000 */
[----:B------:R-:W-:Y:S01]  /*44a0*/  @!P0 SYNCS.ARRIVE.TRANS64.RED.A1T0 RZ, [UR5], RZ ;  /* 0x000000ffffff89a7 */ /* 0x000fe20008100405 */
[----:B------:R-:W-:Y:S01]  /*44b0*/  NOP ;  /* 0x0000000000007918 */ /* 0x000fe20000000000 */
[----:B-1----:R-:W1:Y:S01]  /*44c0*/  LDS R0, [UR6+0x14] ;  /* 0x00001406ff007984 */ /* 0x002e620008000800 */
[----:B------:R-:W-:-:S04]  /*44d0*/  ULOP3.LUT UR5, UR21, 0xffff, URZ, 0xc0, !UPT ;  /* 0x0000ffff15057892 */ /* 0x000fc8000f8ec0ff */
[----:B------:R-:W-:-:S04]  /*44e0*/  USHF.R.U32.HI UR5, URZ, 0x5, UR5 ;  /* 0x00000005ff057899 */ /* 0x000fc80008011605 */
[----:B------:R-:W-:Y:S02]  /*44f0*/  USHF.L.U32 UR8, UR8, UR5, URZ ;  /* 0x0000000508087299 */ /* 0x000fe400080006ff */
[----:B------:R-:W-:-:S04]  /*4500*/  USHF.L.U32 UR4, UR4, UR5, URZ ;  /* 0x0000000504047299 */ /* 0x000fc800080006ff */
[----:B-1----:R-:W-:-:S04]  /*4510*/  LOP3.LUT R0, R0, UR8, RZ, 0xc0, !PT ;  /* 0x0000000800007c12 */ /* 0x002fc8000f8ec0ff */
[----:B------:R-:W-:-:S13]  /*4520*/  ISETP.NE.AND P0, PT, R0, UR8, PT ;  /* 0x0000000800007c0c */ /* 0x000fda000bf05270 */
[----:B------:R-:W-:Y:S05]  /*4530*/  @P0 BRA `(.L_x_86) ;  /* 0x0000000000580947 */ /* 0x000fea0003800000 */
[----:B------:R-:W1:Y:S02]  /*4540*/  LDS R0, [UR6+0x18] ;  /* 0x00001806ff007984 */ /* 0x000e640008000800 */
[----:B-1----:R-:W-:-:S04]  /*4550*/  LOP3.LUT R0, R0, UR4, RZ, 0xc0, !PT ;  /* 0x0000000400007c12 */ /* 0x002fc8000f8ec0ff */
[----:B------:R-:W-:-:S13]  /*4560*/  ISETP.NE.AND P0, PT, R0, UR4, PT ;  /* 0x0000000400007c0c */ /* 0x000fda000bf05270 */
[----:B------:R-:W-:Y:S05]  /*4570*/  @P0 BRA `(.L_x_87) ;  /* 0x00000000003c0947 */ /* 0x000fea0003800000 */
[----:B------:R-:W1:Y:S01]  /*4580*/  S2R R2, SR_LANEID ;  /* 0x0000000000027919 */ /* 0x000e620000000000 */
[----:B------:R-:W-:Y:S01]  /*4590*/  ULOP3.LUT UR8, URZ, UR8, URZ, 0x33, !UPT ;  /* 0x00000008ff087292 */ /* 0x000fe2000f8e33ff */
[----:B------:R-:W-:Y:S02]  /*45a0*/  VOTEU.ANY UR7, UPT, PT ;  /* 0x0000000000077886 */ /* 0x000fe400038e0100 */
[----:B------:R-:W-:-:S03]  /*45b0*/  UFLO.U32 UR7, UR7 ;  /* 0x00000007000772bd */ /* 0x000fc600080e0000 */
[----:B------:R-:W-:-:S04]  /*45c0*/  IMAD.U32 R0, RZ, RZ, UR8 ;  /* 0x00000008ff007e24 */ /* 0x000fc8000f8e00ff */
[----:B------:R2:W4:Y:S02]  /*45d0*/  REDUX UR5, R0 ;  /* 0x00000000000573c4 */ /* 0x0005240000000000 */
[----:B------:R1:W-:Y:S02]  /*45e0*/  UTCATOMSWS.AND URZ, UR8 ;  /* 0x0000000800ff79e3 */ /* 0x0003e40008000000 */
[----:B-1----:R-:W-:Y:S02]  /*45f0*/  ISETP.EQ.U32.AND P0, PT, R2, UR7, PT ;  /* 0x0000000702007c0c */ /* 0x002fe4000bf02070 */
[----:B--2---:R-:W-:Y:S02]  /*4600*/  LOP3.LUT R0, RZ, UR4, RZ, 0x33, !PT ;  /* 0x00000004ff007c12 */ /* 0x004fe4000f8e33ff */
[----:B----4-:R-:W-:Y:S02]  /*4610*/  MOV R2, UR5 ;  /* 0x0000000500027c02 */ /* 0x010fe40008000f00 */
[----:B------:R-:W1:Y:S07]  /*4620*/  REDUX UR4, R0 ;  /* 0x00000000000473c4 */ /* 0x000e6e0000000000 */
[----:B------:R2:W-:Y:S01]  /*4630*/  @P0 ATOMS.AND RZ, [UR6+0x14], R2 ;  /* 0x00001402ffff098c */ /* 0x0005e2000a800006 */
[----:B-1----:R-:W-:-:S05]  /*4640*/  IMAD.U32 R0, RZ, RZ, UR4 ;  /* 0x00000004ff007e24 */ /* 0x002fca000f8e00ff */
[----:B------:R2:W-:Y:S01]  /*4650*/  @P0 ATOMS.AND RZ, [UR6+0x18], R0 ;  /* 0x00001800ffff098c */ /* 0x0005e2000a800006 */
[----:B------:R-:W-:Y:S05]  /*4660*/  BRA `(.L_x_88) ;  /* 0x0000000000147947 */ /* 0x000fea0003800000 */
.L_x_87:
[----:B------:R-:W-:Y:S02]  /*4670*/  MOV R2, 0x4690 ;  /* 0x0000469000027802 */ /* 0x000fe40000000f00 */
[----:B---3-5:R-:W-:Y:S05]  /*4680*/  CALL.REL.NOINC `($__internal_0_$__cuda_sm10x_tcgen05_guardrail_trap_col_being_dealloced_not_returned_by_alloc) ;  /* 0x0000004000fc7944 */ /* 0x028fea0003c00000 */
[----:B------:R-:W-:Y:S05]  /*4690*/  BRA `(.L_x_88) ;  /* 0x0000000000087947 */ /* 0x000fea0003800000 */
.L_x_86:
[----:B------:R-:W-:Y:S02]  /*46a0*/  MOV R2, 0x46c0 ;  /* 0x000046c000027802 */ /* 0x000fe40000000f00 */
[----:B---3-5:R-:W-:Y:S05]  /*46b0*/  CALL.REL.NOINC `($__internal_2_$__cuda_sm10x_tcgen05_guardrail_trap_unallocated_columns_being_dealloced) ;  /* 0x0000004400087944 */ /* 0x028fea0003c00000 */
.L_x_88:
[----:B------:R-:W-:Y:S01]  /*46c0*/  NOP ;  /* 0x0000000000007918 */ /* 0x000fe20000000000 */
[----:B------:R-:W-:Y:S05]  /*46d0*/  EXIT ;  /* 0x000000000000794d */ /* 0x000fea0003800000 */
.L_x_59:
[----:B------:R-:W-:-:S09]  /*46e0*/  UISETP.NE.OR UP5, UPT, UR10, 0x3, !UP5 ;  /* 0x000000030a00788c */ /* 0x000fd2000efa5670 */
[----:B------:R-:W-:Y:S05]  /*46f0*/  BRA.U UP5, `(.L_x_89) ;  /* 0x0000000d05e47547 */ /* 0x000fea000b800000 */
[----:B------:R-:W1:Y:S01]  /*4700*/  LDC R0, c[0x0][0xb30] ;  /* 0x0002cc00ff007b82 */ /* 0x000e620000000800 */
[----:B------:R-:W2:Y:S01]  /*4710*/  LDCU.64 UR8, c[0x0][0x888] ;  /* 0x00011100ff0877ac */ /* 0x000ea20008000a00 */
[----:B------:R-:W-:Y:S01]  /*4720*/  IMAD.MOV.U32 R32, RZ, RZ, 0x1 ;  /* 0x00000001ff207424 */ /* 0x000fe200078e00ff */
[----:B------:R-:W-:Y:S01]  /*4730*/  CS2R R28, SRZ ;  /* 0x00000000001c7805 */ /* 0x000fe2000001ff00 */
[----:B------:R-:W-:Y:S01]  /*4740*/  IMAD.MOV.U32 R25, RZ, RZ, 0x2000 ;  /* 0x00002000ff197424 */ /* 0x000fe200078e00ff */
[----:B------:R-:W3:Y:S03]  /*4750*/  LDCU.64 UR4, c[0x0][0x890] ;  /* 0x00011200ff0477ac */ /* 0x000ee60008000a00 */
[----:B------:R-:W4:Y:S01]  /*4760*/  LDC R24, c[0x0][0x370] ;  /* 0x0000dc00ff187b82 */ /* 0x000f220000000800 */
[----:B------:R-:W-:Y:S01]  /*4770*/  UMOV UR6, 0x400 ;  /* 0x0000040000067882 */ /* 0x000fe20000000000 */
[----:B------:R-:W-:-:S02]  /*4780*/  UPLOP3.LUT UP1, UPT, UPT, UPT, UPT, 0x40, 0x4 ;  /* 0x000000000004789c */ /* 0x000fc40003f2e870 */
[----:B------:R-:W-:Y:S01]  /*4790*/  ULEA UR6, UR37, UR6, 0x18 ;  /* 0x0000000625067291 */ /* 0x000fe2000f8ec0ff */
[----:B------:R-:W-:-:S03]  /*47a0*/  UMOV UR13, URZ ;  /* 0x000000ff000d7c82 */ /* 0x000fc60008000000 */
[----:B------:R-:W4:Y:S01]  /*47b0*/  LDC R3, c[0x0][0xb0c] ;  /* 0x0002c300ff037b82 */ /* 0x000f220000000800 */
[----:B--2---:R-:W-:Y:S02]  /*47c0*/  UISETP.NE.U32.AND UP4, UPT, UR8, URZ, UPT ;  /* 0x000000ff0800728c */ /* 0x004fe4000bf85070 */
[----:B---3--:R-:W-:-:S05]  /*47d0*/  UISETP.NE.U32.AND UP5, UPT, UR4, URZ, UPT ;  /* 0x000000ff0400728c */ /* 0x008fca000bfa5070 */
[----:B------:R-:W2:Y:S01]  /*47e0*/  LDC R18, c[0x0][0xb20] ;  /* 0x0002c800ff127b82 */ /* 0x000ea20000000800 */
[----:B-1----:R-:W-:Y:S01]  /*47f0*/  ISETP.NE.AND P1, PT, R0, 0x1, PT ;  /* 0x000000010000780c */ /* 0x002fe20003f25270 */
[----:B------:R-:W-:Y:S02]  /*4800*/  UISETP.NE.AND.EX UP4, UPT, UR9, URZ, UPT, UP4 ;  /* 0x000000ff0900728c */ /* 0x000fe4000bf85340 */
[----:B------:R-:W-:-:S04]  /*4810*/  UISETP.NE.AND.EX UP5, UPT, UR5, URZ, UPT, UP5 ;  /* 0x000000ff0500728c */ /* 0x000fc8000bfa5350 */
[----:B------:R-:W1:Y:S08]  /*4820*/  LDC.64 R30, c[0x0][0x348] ;  /* 0x0000d200ff1e7b82 */ /* 0x000e700000000a00 */
[----:B------:R-:W3:Y:S08]  /*4830*/  LDC.64 R16, c[0x0][0xb10] ;  /* 0x0002c400ff107b82 */ /* 0x000ef00000000a00 */
[----:B------:R-:W1:Y:S08]  /*4840*/  LDC.64 R6, c[0x0][0xb18] ;  /* 0x0002c600ff067b82 */ /* 0x000e700000000a00 */
[----:B------:R-:W1:Y:S08]  /*4850*/  LDC.64 R4, c[0x0][0xb28] ;  /* 0x0002ca00ff047b82 */ /* 0x000e700000000a00 */
[----:B--2-4-:R-:W1:Y:S02]  /*4860*/  LDC R19, c[0x0][0x374] ;  /* 0x0000dd00ff137b82 */ /* 0x014e640000000800 */
.L_x_98:
[C---:B------:R-:W-:Y:S02]  /*4870*/  LEA R0, R29.reuse, UR6, 0x3 ;  /* 0x000000061d007c11 */ /* 0x040fe4000f8e18ff */
[----:B------:R-:W-:Y:S02]  /*4880*/  SHF.L.U32 R2, R28, 0x1f, RZ ;  /* 0x0000001f1c027819 */ /* 0x000fe400000006ff */
[----:B------:R-:W-:Y:S02]  /*4890*/  LEA R20, R29, UR6, 0x4 ;  /* 0x000000061d147c11 */ /* 0x000fe4000f8e20ff */
[----:B--2---:R-:W2:Y:S02]  /*48a0*/  SYNCS.PHASECHK.TRANS64.TRYWAIT P0, [R0+URZ+0xc0], R2 ;  /* 0x0000c002000075a7 */ /* 0x004ea400080011ff */
[----:B--2---:R-:W-:Y:S05]  /*48b0*/  @!P0 BRA `(.L_x_90) ;  /* 0x0000003c00948947 */ /* 0x004fea0003800000 */
.L_x_175:
[----:B------:R-:W-:Y:S01]  /*48c0*/  ISETP.GE.AND P0, PT, R26, 0x1, PT ;  /* 0x000000011a00780c */ /* 0x000fe20003f06270 */
[----:B------:R-:W4:Y:S01]  /*48d0*/  LDS.128 R20, [R20+0x150] ;  /* 0x0001500014147984 */ /* 0x000f220000000c00 */
[----:B--2---:R-:W-:Y:S01]  /*48e0*/  VIADD R0, R0, 0xd0 ;  /* 0x000000d000007836 */ /* 0x004fe20000000000 */
[----:B------:R-:W-:Y:S01]  /*48f0*/  @!PT LDS RZ, [RZ] ;  /* 0x00000000fffff984 */ /* 0x000fe20000000800 */
[----:B------:R-:W-:Y:S01]  /*4900*/  @!PT LDS RZ, [RZ] ;  /* 0x00000000fffff984 */ /* 0x000fe20000000800 */
[----:B------:R-:W-:Y:S01]  /*4910*/  @!PT LDS RZ, [RZ] ;  /* 0x00000000fffff984 */ /* 0x000fe20000000800 */
[----:B------:R-:W-:Y:S01]  /*4920*/  @!PT LDS RZ, [RZ] ;  /* 0x00000000fffff984 */ /* 0x000fe20000000800 */
[----:B------:R2:W-:Y:S06]  /*4930*/  MEMBAR.ALL.CTA ;  /* 0x0000000000007992 */ /* 0x0005ec0000008000 */
[----:B--2---:R-:W2:Y:S01]  /*4940*/  FENCE.VIEW.ASYNC.S ;  /* 0x00000000000073c6 */ /* 0x004ea20000000000 */
[----:B------:R-:W-:Y:S04]  /*4950*/  PRMT R0, RZ, 0x654, R0 ;  /* 0x00000654ff007816 */ /* 0x000fe80000000000 */
[----:B--2---:R2:W-:Y:S01]  /*4960*/  SYNCS.ARRIVE.TRANS64.RED.A1T0 RZ, [R0+URZ], RZ ;  /* 0x000000ff00ff79a7 */ /* 0x0045e200081004ff */
[----:B----4-:R-:W-:Y:S11]  /*4970*/  LOP3.LUT P3, RZ, R22, 0x1, RZ, 0xc0, !PT ;  /* 0x0000000116ff7812 */ /* 0x010ff6000786c0ff */
[----:B------:R-:W-:Y:S02]  /*4980*/  @!UPT UIADD3 URZ, UPT, UPT, URZ, URZ, URZ ;  /* 0x000000fffffff290 */ /* 0x000fe4000fffe0ff */
[----:B------:R-:W-:Y:S02]  /*4990*/  @P3 MOV R11, R20 ;  /* 0x00000014000b3202 */ /* 0x000fe40000000f00 */
[----:B------:R-:W-:Y:S01]  /*49a0*/  @P3 LOP3.LUT R10, R21, 0xffff, RZ, 0xc0, !PT ;  /* 0x0000ffff150a3812 */ /* 0x000fe200078ec0ff */
[----:B--2---:R-:W-:Y:S06]  /*49b0*/  @!P0 BRA `(.L_x_91) ;  /* 0x0000000000a48947 */ /* 0x004fec0003800000 */
[-C--:B-1----:R-:W-:Y:S01]  /*49c0*/  IMAD.HI.U32 R0, R19, R7.reuse, RZ ;  /* 0x0000000713007227 */ /* 0x082fe200078e00ff */
[----:B------:R-:W-:Y:S02]  /*49d0*/  ISETP.NE.AND P0, PT, R6, 0x1, PT ;  /* 0x000000010600780c */ /* 0x000fe40003f05270 */
[----:B------:R-:W-:Y:S01]  /*49e0*/  ISETP.NE.AND P2, PT, R26, 0x1, PT ;  /* 0x000000011a00780c */ /* 0x000fe20003f45270 */
[----:B---3--:R-:W-:Y:S01]  /*49f0*/  IMAD.HI.U32 R9, R24, R16, RZ ;  /* 0x0000001018097227 */ /* 0x008fe200078e00ff */
[----:B------:R-:W-:Y:S02]  /*4a00*/  SHF.R.U32.HI R0, RZ, R18, R0 ;  /* 0x00000012ff007219 */ /* 0x000fe40000011600 */
[----:B------:R-:W-:Y:S01]  /*4a10*/  ISETP.NE.AND P4, PT, R3, 0x1, PT ;  /* 0x000000010300780c */ /* 0x000fe20003f85270 */
[----:B------:R-:W-:Y:S01]  /*4a20*/  IMAD.HI.U32 R13, R10, R7, RZ ;  /* 0x000000070a0d7227 */ /* 0x000fe200078e00ff */
[----:B------:R-:W-:Y:S02]  /*4a30*/  SHF.R.U32.HI R9, RZ, R17, R9 ;  /* 0x00000011ff097219 */ /* 0x000fe40000011609 */
[----:B------:R-:W-:Y:S01]  /*4a40*/  SEL R0, R19, R0, !P0 ;  /* 0x0000000013007207 */ /* 0x000fe20004000000 */
[----:B------:R-:W-:Y:S01]  /*4a50*/  IMAD.HI.U32 R12, R11, R16, RZ ;  /* 0x000000100b0c7227 */ /* 0x000fe200078e00ff */
[----:B------:R-:W-:Y:S03]  /*4a60*/  SEL R9, R24, R9, !P4 ;  /* 0x0000000918097207 */ /* 0x000fe60006000000 */
[-C--:B------:R-:W-:Y:S01]  /*4a70*/  IMAD.HI.U32 R8, R0, R4.reuse, RZ ;  /* 0x0000000400087227 */ /* 0x080fe200078e00ff */
[----:B------:R-:W-:Y:S03]  /*4a80*/  SHF.R.U32.HI R12, RZ, R17, R12 ;  /* 0x00000011ff0c7219 */ /* 0x000fe6000001160c */
[----:B------:R-:W-:Y:S01]  /*4a90*/  IMAD.HI.U32 R2, R9, R4, RZ ;  /* 0x0000000409027227 */ /* 0x000fe200078e00ff */
[-C--:B------:R-:W-:Y:S02]  /*4aa0*/  @P2 SHF.R.U32.HI R0, RZ, R5.reuse, R8 ;  /* 0x00000005ff002219 */ /* 0x080fe40000011608 */
[----:B------:R-:W-:Y:S02]  /*4ab0*/  SHF.R.U32.HI R8, RZ, R18, R13 ;  /* 0x00000012ff087219 */ /* 0x000fe4000001160d */
[----:B------:R-:W-:Y:S01]  /*4ac0*/  @P2 SHF.R.U32.HI R9, RZ, R5, R2 ;  /* 0x00000005ff092219 */ /* 0x000fe20000011602 */
[----:B------:R-:W-:Y:S01]  /*4ad0*/  IMAD R0, R26, R0, RZ ;  /* 0x000000001a007224 */ /* 0x000fe200078e02ff */
[----:B------:R-:W-:Y:S02]  /*4ae0*/  SEL R8, R10, R8, !P0 ;  /* 0x000000080a087207 */ /* 0x000fe40004000000 */
[----:B------:R-:W-:Y:S01]  /*4af0*/  SEL R2, R11, R12, !P4 ;  /* 0x0000000c0b027207 */ /* 0x000fe20006000000 */
[----:B------:R-:W-:Y:S01]  /*4b00*/  IMAD R12, R26, R9, RZ ;  /* 0x000000091a0c7224 */ /* 0x000fe200078e02ff */
[C---:B------:R-:W-:Y:S01]  /*4b10*/  ISETP.GE.AND P0, PT, R8.reuse, R0, PT ;  /* 0x000000000800720c */ /* 0x040fe20003f06270 */
[----:B------:R-:W-:Y:S03]  /*4b20*/  IMAD.HI.U32 R0, R8, R4, RZ ;  /* 0x0000000408007227 */ /* 0x000fe600078e00ff */
[----:B------:R-:W-:Y:S02]  /*4b30*/  ISETP.GE.OR P0, PT, R2, R12, P0 ;  /* 0x0000000c0200720c */ /* 0x000fe40000706670 */
[-C--:B------:R-:W-:Y:S04]  /*4b40*/  SHF.R.U32.HI R0, RZ, R5.reuse, R0 ;  /* 0x00000005ff007219 */ /* 0x080fe80000011600 */
[----:B------:R-:W-:Y:S05]  /*4b50*/  SEL R13, R8, R0, !P2 ;  /* 0x00000000080d7207 */ /* 0x000fea0005000000 */
[----:B------:R-:W-:Y:S02]  /*4b60*/  IMAD.MOV R12, RZ, RZ, -R13 ;  /* 0x000000ffff0c7224 */ /* 0x000fe400078e0a0d */
[----:B------:R-:W-:Y:S04]  /*4b70*/  @!P0 IMAD.HI.U32 R0, R2, R4, RZ ;  /* 0x0000000402008227 */ /* 0x000fe800078e00ff */
[----:B------:R-:W-:Y:S01]  /*4b80*/  IMAD R12, R26, R12, R8 ;  /* 0x0000000c1a0c7224 */ /* 0x000fe200078e0208 */
[----:B------:R-:W-:Y:S04]  /*4b90*/  @!P0 SHF.R.U32.HI R0, RZ, R5, R0 ;  /* 0x00000005ff008219 */ /* 0x000fe80000011600 */
[----:B------:R-:W-:Y:S04]  /*4ba0*/  @!P0 SEL R0, R2, R0, !P2 ;  /* 0x0000000002008207 */ /* 0x000fe80005000000 */
[----:B------:R-:W-:Y:S01]  /*4bb0*/  @!P0 IADD3 R13, PT, PT, R13, -R0, RZ ;  /* 0x800000000d0d8210 */ /* 0x000fe20007ffe0ff */
[----:B------:R-:W-:Y:S01]  /*4bc0*/  @!P0 IMAD R0, R9, R12, R0 ;  /* 0x0000000c09008224 */ /* 0x000fe200078e0200 */
[----:B------:R-:W-:Y:S01]  /*4bd0*/  IADD3 R9, PT, PT, -R8, RZ, RZ ;  /* 0x000000ff08097210 */ /* 0x000fe20007ffe1ff */
[--C-:B------:R-:W-:Y:S02]  /*4be0*/  IMAD.MOV R12, RZ, RZ, -R2.reuse ;  /* 0x000000ffff0c7224 */ /* 0x100fe400078e0a02 */
[----:B------:R-:W-:Y:S02]  /*4bf0*/  @!P0 IMAD R8, R13, R26, R2 ;  /* 0x0000001a0d088224 */ /* 0x000fe400078e0202 */
[----:B------:R-:W-:Y:S02]  /*4c00*/  @!P0 IMAD.MOV.U32 R2, RZ, RZ, R0 ;  /* 0x000000ffff028224 */ /* 0x000fe400078e0000 */
[----:B------:R-:W-:Y:S02]  /*4c10*/  IMAD R11, R3, R12, R11 ;  /* 0x0000000c030b7224 */ /* 0x000fe400078e020b */
[----:B------:R-:W-:Y:S02]  /*4c20*/  IMAD R10, R6, R9, R10 ;  /* 0x00000009060a7224 */ /* 0x000fe400078e020a */
[----:B------:R-:W-:Y:S02]  /*4c30*/  IMAD R11, R2, R3, R11 ;  /* 0x00000003020b7224 */ /* 0x000fe400078e020b */
[----:B------:R-:W-:Y:S02]  /*4c40*/  IMAD R10, R8, R6, R10 ;  /* 0x00000006080a7224 */ /* 0x000fe400078e020a */
.L_x_91:
[----:B------:R-:W-:Y:S05]  /*4c50*/  BRA.U UP1, `(.L_x_92) ;  /* 0x0000000101107547 */ /* 0x000fea000b800000 */
[----:B------:R-:W-:Y:S04]  /*4c60*/  MOV R2, UR7 ;  /* 0x0000000700027c02 */ /* 0x000fe80008000f00 */
[----:B------:R-:W-:Y:S04]  /*4c70*/  SHF.L.U32 R2, R2, 0x1f, RZ ;  /* 0x0000001f02027819 */ /* 0x000fe800000006ff */
[----:B------:R-:W2:Y:S02]  /*4c80*/  SYNCS.PHASECHK.TRANS64.TRYWAIT P0, [UR6+0xb8], R2 ;  /* 0x0000b802ff0075a7 */ /* 0x000ea40008001106 */
[----:B--2---:R-:W-:Y:S05]  /*4c90*/  @!P0 BRA `(.L_x_93) ;  /* 0x0000003800b08947 */ /* 0x004fea0003800000 */
.L_x_92:
[----:B------:R-:W-:Y:S02]  /*4ca0*/  R2UR UR27, R14 ;  /* 0x000000000e1b72ca */ /* 0x000fe400000e0000 */
[----:B------:R-:W-:Y:S02]  /*4cb0*/  R2UR UR26, R15 ;  /* 0x000000000f1a72ca */ /* 0x000fe400000e0000 */
[----:B------:R-:W-:Y:S04]  /*4cc0*/  ISETP.NE.U32.AND P2, PT, RZ, UR4, PT ;  /* 0x00000004ff007c0c */ /* 0x000fe8000bf45070 */
[----:B------:R-:W-:Y:S05]  /*4cd0*/  ISETP.NE.AND.EX P2, PT, RZ, UR5, PT, P2 ;  /* 0x00000005ff007c0c */ /* 0x000fea000bf45320 */
[----:B------:R-:W-:Y:S02]  /*4ce0*/  USHF.L.U32 UR27, UR27, 0x6, URZ ;  /* 0x000000061b1b7899 */ /* 0x000fe400080006ff */
[----:B------:R-:W-:Y:S01]  /*4cf0*/  USHF.L.U32 UR26, UR26, 0x6, URZ ;  /* 0x000000061a1a7899 */ /* 0x000fe200080006ff */
[----:B------:R-:W-:Y:S11]  /*4d00*/  BRA.U !UP5, `(.L_x_94) ;  /* 0x000000010d347547 */ /* 0x000ff6000b800000 */
[----:B------:R-:W-:Y:S01]  /*4d10*/  UPLOP3.LUT UP0, UPT, UPT, UPT, UP4, 0x80, 0x8 ;  /* 0x000000000008789c */ /* 0x000fe20003f0f040 */
[----:B--2---:R-:W-:Y:S02]  /*4d20*/  HFMA2 R0, -RZ, RZ, 0, 5.9604644775390625e-08 ;  /* 0x00000001ff007431 */ /* 0x004fe400000001ff */
[----:B------:R-:W-:Y:S03]  /*4d30*/  IMAD.MOV.U32 R64, RZ, RZ, 0x1 ;  /* 0x00000001ff407424 */ /* 0x000fe600078e00ff */
[----:B------:R-:W-:Y:S05]  /*4d40*/  PLOP3.LUT P0, PT, PT, PT, UP0, 0x80, 0x8 ;  /* 0x000000000008781c */ /* 0x000fea0003f0f008 */
[----:B------:R-:W2:Y:S01]  /*4d50*/  @UP0 LDCU.64 UR10, c[0x0][0x888] ;  /* 0x00011100ff0a07ac */ /* 0x000ea20008000a00 */
[----:B------:R-:W-:Y:S07]  /*4d60*/  @UP0 UIMAD UR8, UR36, UR4, URZ ;  /* 0x00000004240802a4 */ /* 0x000fee000f8e02ff */
[----:B------:R-:W-:Y:S01]  /*4d70*/  @!P0 PRMT R64, R0, 0x7610, R64 ;  /* 0x0000761000408816 */ /* 0x000fe20000000040 */
[----:B--2---:R-:W-:Y:S03]  /*4d80*/  @UP0 UIMAD.WIDE UR10, UR8, 0x4, UR10 ;  /* 0x00000004080a08a5 */ /* 0x004fe6000f8e020a */
[----:B------:R-:W2:Y:S03]  /*4d90*/  @!UP0 LDCU UR8, c[0x0][0x880] ;  /* 0x00011000ff0887ac */ /* 0x000ea60008000800 */
[----:B------:R-:W-:Y:S01]  /*4da0*/  IMAD.U32 R8, RZ, RZ, UR10 ;  /* 0x0000000aff087e24 */ /* 0x000fe2000f8e00ff */
[----:B------:R-:W-:Y:S05]  /*4db0*/  MOV R9, UR11 ;  /* 0x0000000b00097c02 */ /* 0x000fea0008000f00 */
[----:B-----5:R4:W5:Y:S02]  /*4dc0*/  @P0 LDG.E R35, desc[UR46][R8.64] ;  /* 0x0000002e08230981 */ /* 0x020964000c1e1900 */
[----:B--2-4-:R-:W-:Y:S07]  /*4dd0*/  @!P0 IMAD.U32 R35, RZ, RZ, UR8 ;  /* 0x00000008ff238e24 */ /* 0x014fee000f8e00ff */
.L_x_94:
[----:B-----5:R-:W-:Y:S01]  /*4de0*/  @!P2 FSETP.EQ.AND P0, PT, R35, RZ, PT ;  /* 0x000000ff2300a20b */ /* 0x020fe20003f02000 */
[----:B------:R-:W-:Y:S01]  /*4df0*/  @!UPT UIADD3 URZ, UPT, UPT, URZ, URZ, URZ ;  /* 0x000000fffffff290 */ /* 0x000fe2000fffe0ff */
[----:B------:R-:W-:Y:S11]  /*4e00*/  @!P2 BRA `(.L_x_95) ;  /* 0x000000000014a947 */ /* 0x000ff60003800000 */
[----:B------:R-:W-:Y:S02]  /*4e10*/  LOP3.LUT P2, RZ, R64, 0xff, RZ, 0xc0, !PT ;  /* 0x000000ff40ff7812 */ /* 0x000fe4000784c0ff */
[----:B------:R-:W-:Y:S04]  /*4e20*/  PLOP3.LUT P0, PT, PT, PT, UP0, 0x80, 0x8 ;  /* 0x000000000008781c */ /* 0x000fe80003f0f008 */
[----:B------:R-:W-:Y:S07]  /*4e30*/  PLOP3.LUT P0, PT, P0, PT, PT, 0x8, 0x80 ;  /* 0x000000000080781c */ /* 0x000fee000070e170 */
[----:B------:R-:W-:Y:S11]  /*4e40*/  @P2 FSETP.EQ.AND P0, PT, R35, RZ, PT ;  /* 0x000000ff2300220b */ /* 0x000ff60003f02000 */
[----:B------:R-:W-:Y:S02]  /*4e50*/  @!UPT UIADD3 URZ, UPT, UPT, URZ, URZ, URZ ;  /* 0x000000fffffff290 */ /* 0x000fe4000fffe0ff */
.L_x_95:
[----:B------:R-:W-:Y:S01]  /*4e60*/  ULEA UR15, UR13, UR6, 0x3 ;  /* 0x000000060d0f7291 */ /* 0x000fe2000f8e18ff */
[----:B------:R-:W-:Y:S02]  /*4e70*/  SHF.L.U32 R9, R32, 0x1f, RZ ;  /* 0x0000001f20097819 */ /* 0x000fe400000006ff */
[----:B------:R-:W-:Y:S04]  /*4e80*/  ELECT P4, URZ, PT ;  /* 0x0000000000ff782f */ /* 0x000fe80003880000 */
[----:B------:R-:W-:Y:S02]  /*4e90*/  PLOP3.LUT P4, PT, P0, P4, PT, 0xf2, 0x2f ;  /* 0x00000000002f781c */ /* 0x000fe40000789e72 */
[----:B------:R-:W4:Y:S11]  /*4ea0*/  SYNCS.PHASECHK.TRANS64.TRYWAIT P2, [UR15+0x98], R9 ;  /* 0x00009809ff0075a7 */ /* 0x000f36000804110f */
[----:B-1----:R-:W-:Y:S05]  /*4eb0*/  @!P4 IADD3 R8, P0, PT, R30, 0x580, RZ ;  /* 0x000005801e08c810 */ /* 0x002fea0007f1e0ff */
[----:B--2---:R-:W-:Y:S01]  /*4ec0*/  @!P4 IMAD.X R2, RZ, RZ, R31, P0 ;  /* 0x000000ffff02c224 */ /* 0x004fe200000e061f */
[----:B----4-:R-:W-:Y:S07]  /*4ed0*/  @!P2 BRA `(.L_x_96) ;  /* 0x000000380038a947 */ /* 0x010fee0003800000 */
.L_x_178:
[----:B------:R-:W2:Y:S01]  /*4ee0*/  LDC.64 R12, c[0x0][0xb18] ;  /* 0x0002c600ff0c7b82 */ /* 0x000ea20000000a00 */
[----:B------:R-:W-:Y:S01]  /*4ef0*/  @!P4 R2UR UR8, R2 ;  /* 0x000000000208c2ca */ /* 0x000fe200000e0000 */
[----:B------:R-:W-:Y:S01]  /*4f00*/  VOTEU.ALL UP3, P4 ;  /* 0x0000000000ff7886 */ /* 0x000fe20002060000 */
[----:B------:R-:W-:Y:S01]  /*4f10*/  @!P4 R2UR UR9, R8 ;  /* 0x000000000809c2ca */ /* 0x000fe200000e0000 */
[----:B------:R-:W-:Y:S01]  /*4f20*/  UIADD3 UR25, UPT, UPT, UR15, 0x80, URZ ;  /* 0x000000800f197890 */ /* 0x000fe2000fffe0ff */
[----:B-1----:R-:W-:Y:S03]  /*4f30*/  @!P4 IMAD.MOV.U32 R0, RZ, RZ, 0x2000 ;  /* 0x00002000ff00c424 */ /* 0x002fe600078e00ff */
[----:B------:R-:W1:Y:S01]  /*4f40*/  @!P1 LDC R2, c[0x0][0xb0c] ;  /* 0x0002c300ff029b82 */ /* 0x000e620000000800 */
[----:B------:R-:W-:Y:S01]  /*4f50*/  UIADD3 UR14, UPT, UPT, UR13, 0x1, URZ ;  /* 0x000000010d0e7890 */ /* 0x000fe2000fffe0ff */
[----:B------:R-:W-:Y:S01]  /*4f60*/  @P3 SHF.R.U32.HI R27, RZ, 0x10, R21 ;  /* 0x00000010ff1b3819 */ /* 0x000fe20000011615 */
[----:B------:R-:W-:Y:S01]  /*4f70*/  VOTEU.ALL UP2, P4 ;  /* 0x0000000000ff7886 */ /* 0x000fe20002040000 */
[----:B------:R-:W-:Y:S01]  /*4f80*/  UMOV UR18, 0x0 ;  /* 0x0000000000127882 */ /* 0x000fe20000000000 */
[----:B------:R-:W-:Y:S01]  /*4f90*/  UISETP.NE.AND UP6, UPT, UR14, 0x3, UPT ;  /* 0x000000030e00788c */ /* 0x000fe2000bfc5270 */
[----:B------:R-:W-:Y:S01]  /*4fa0*/  VIADD R29, R29, 0x1 ;  /* 0x000000011d1d7836 */ /* 0x000fe20000000000 */
[----:B------:R-:W-:Y:S01]  /*4fb0*/  UMOV UR19, 0x10000000 ;  /* 0x1000000000137882 */ /* 0x000fe20000000000 */
[----:B------:R-:W-:Y:S01]  /*4fc0*/  IMAD.U32 R9, RZ, RZ, UR8 ;  /* 0x00000008ff097e24 */ /* 0x000fe2000f8e00ff */
[----:B------:R-:W-:Y:S01]  /*4fd0*/  @!UP3 ULEA UR8, UR13, UR6, 0xd ;  /* 0x000000060d08b291 */ /* 0x000fe2000f8e68ff */
[----:B------:R-:W-:Y:S01]  /*4fe0*/  IMAD.U32 R8, RZ, RZ, UR9 ;  /* 0x00000009ff087e24 */ /* 0x000fe2000f8e00ff */
[----:B------:R-:W-:Y:S01]  /*4ff0*/  UMOV UR28, UR36 ;  /* 0x00000024001c7c82 */ /* 0x000fe20008000000 */
[----:B------:R-:W-:Y:S01]  /*5000*/  @!UP3 UIADD3 UR10, UPT, UPT, UR26, 0x20, URZ ;  /* 0x000000201a0ab890 */ /* 0x000fe2000fffe0ff */
[----:B------:R-:W-:Y:S01]  /*5010*/  @!P4 R2UR UR21, R9 ;  /* 0x000000000915c2ca */ /* 0x000fe200000e0000 */
[----:B------:R-:W-:Y:S01]  /*5020*/  @!UP3 UIADD3 UR24, UPT, UPT, UR8, 0x200, URZ ;  /* 0x000002000818b890 */ /* 0x000fe2000fffe0ff */
[----:B------:R-:W-:Y:S01]  /*5030*/  @!P4 R2UR UR20, R8 ;  /* 0x000000000814c2ca */ /* 0x000fe200000e0000 */
[----:B------:R-:W-:Y:S01]  /*5040*/  @!UP3 UIADD3 UR8, UPT, UPT, UR8, 0x1200, URZ ;  /* 0x000012000808b890 */ /* 0x000fe2000fffe0ff */
[----:B------:R-:W4:Y:S01]  /*5050*/  LDC.64 R8, c[0x0][0xb10] ;  /* 0x0002c400ff087b82 */ /* 0x000f220000000a00 */
[----:B------:R-:W-:Y:S01]  /*5060*/  USEL UR9, URZ, 0x1, UP6 ;  /* 0x00000001ff097887 */ /* 0x000fe2000b000000 */
[----:B------:R-:W-:Y:S01]  /*5070*/  VOTEU.ALL UP1, P4 ;  /* 0x0000000000ff7886 */ /* 0x000fe20002020000 */
[----:B------:R-:W-:Y:S01]  /*5080*/  UMOV UR11, UR27 ;  /* 0x0000001b000b7c82 */ /* 0x000fe20008000000 */
[----:B------:R-:W-:Y:S01]  /*5090*/  UMOV UR12, UR36 ;  /* 0x00000024000c7c82 */ /* 0x000fe20008000000 */
[----:B------:R-:W-:Y:S02]  /*50a0*/  UPRMT UR16, UR37, 0x654, UR25 ;  /* 0x0000065425107896 */ /* 0x000fe40008000019 */
[----:B------:R-:W-:Y:S01]  /*50b0*/  LOP3.LUT R32, R32, UR9, RZ, 0x3c, !PT ;  /* 0x0000000920207c12 */ /* 0x000fe2000f8e3cff */
[----:B------:R-:W-:Y:S01]  /*50c0*/  UMOV UR9, UR25 ;  /* 0x0000001900097c82 */ /* 0x000fe20008000000 */
[----:B------:R-:W-:Y:S02]  /*50d0*/  USEL UR14, UR14, URZ, UP6 ;  /* 0x000000ff0e0e7287 */ /* 0x000fe4000b000000 */
[----:B------:R1:W-:Y:S01]  /*50e0*/  @!UP2 UTMALDG.3D [UR24], [UR20], desc[UR18] ;  /* 0x000012181400a5b4 */ /* 0x0003e20008011000 */
[----:B------:R-:W-:Y:S01]  /*50f0*/  SHF.L.U32 R14, R32, 0x1f, RZ ;  /* 0x0000001f200e7819 */ /* 0x000fe200000006ff */
[----:B------:R-:W-:Y:S01]  /*5100*/  ULEA UR13, UR14, UR6, 0x3 ;  /* 0x000000060e0d7291 */ /* 0x000fe2000f8e18ff */
[----:B------:R1:W-:Y:S01]  /*5110*/  @!UP1 UTMALDG.3D [UR8], [UR20], desc[UR18] ;  /* 0x00001208140095b4 */ /* 0x0003e20008011000 */
[----:B------:R5:W-:Y:S01]  /*5120*/  @!P4 SYNCS.ARRIVE.TRANS64.RED.A0TR RZ, [UR15+0x80], R0 ;  /* 0x00008000ffffc9a7 */ /* 0x000be2000830040f */
[C---:B----4-:R-:W-:Y:S01]  /*5130*/  @!P1 IMAD.HI.U32 R8, R11.reuse, R8, RZ ;  /* 0x000000080b089227 */ /* 0x050fe200078e00ff */
[----:B--2---:R-:W-:Y:S02]  /*5140*/  @!P1 ISETP.NE.AND P0, PT, R12, 0x1, PT ;  /* 0x000000010c00980c */ /* 0x004fe40003f05270 */
[----:B-1----:R-:W-:Y:S01]  /*5150*/  @!P1 ISETP.NE.AND P2, PT, R2, 0x1, PT ;  /* 0x000000010200980c */ /* 0x002fe20003f45270 */
[C---:B------:R-:W-:Y:S01]  /*5160*/  @!P1 IMAD.HI.U32 R13, R10.reuse, R13, RZ ;  /* 0x0000000d0a0d9227 */ /* 0x040fe200078e00ff */
[----:B------:R-:W-:Y:S04]  /*5170*/  @!P1 SHF.R.U32.HI R8, RZ, R9, R8 ;  /* 0x00000009ff089219 */ /* 0x000fe80000011608 */
[----:B------:R-:W-:Y:S01]  /*5180*/  @!P1 SEL R8, R11, R8, !P2 ;  /* 0x000000080b089207 */ /* 0x000fe20005000000 */
[----:B------:R-:W-:Y:S01]  /*5190*/  SYNCS.ARRIVE.TRANS64.RED.A1T0 RZ, [UR16], RZ ;  /* 0x000000ffffff79a7 */ /* 0x000fe20008100410 */
[----:B------:R-:W1:Y:S01]  /*51a0*/  SYNCS.PHASECHK.TRANS64.TRYWAIT P5, [UR13+0x98], R14 ;  /* 0x0000980eff0075a7 */ /* 0x000e6200080a110d */
[----:B-----5:R-:W2:Y:S02]  /*51b0*/  @!P1 LDC R0, c[0x0][0xb20] ;  /* 0x0002c800ff009b82 */ /* 0x020ea40000000800 */
[----:B--2---:R-:W-:Y:S04]  /*51c0*/  @!P1 SHF.R.U32.HI R0, RZ, R0, R13 ;  /* 0x00000000ff009219 */ /* 0x004fe8000001160d */
[----:B------:R-:W-:Y:S05]  /*51d0*/  @!P1 SEL R9, R10, R0, !P0 ;  /* 0x000000000a099207 */ /* 0x000fea0004000000 */
[----:B------:R-:W-:Y:S02]  /*51e0*/  @!P1 IMAD.IADD R0, R9, 0x1, -R8 ;  /* 0x0000000109009824 */ /* 0x000fe400078e0a08 */
[----:B------:R-:W-:Y:S02]  /*51f0*/  @!P1 IMAD.IADD R8, R8, 0x1, -R9 ;  /* 0x0000000108089824 */ /* 0x000fe400078e0a09 */
[----:B------:R-:W-:Y:S02]  /*5200*/  @!P1 IMAD R11, R0, R2, R11 ;  /* 0x00000002000b9224 */ /* 0x000fe400078e020b */
[----:B------:R-:W-:Y:S01]  /*5210*/  @!P1 IMAD R10, R8, R12, R10 ;  /* 0x0000000c080a9224 */ /* 0x000fe200078e020a */
[----:B-1----:R-:W-:Y:S06]  /*5220*/  @!P5 BRA `(.L_x_97) ;  /* 0x00000034007cd947 */ /* 0x002fec0003800000 */
.L_x_180:
[----:B------:R-:W-:Y:S01]  /*5230*/  UIADD3 UR17, UPT, UPT, UR13, 0x80, URZ ;  /* 0x000000800d117890 */ /* 0x000fe2000fffe0ff */
[----:B------:R-:W-:Y:S01]  /*5240*/  @!P4 IADD3 R2, P0, PT, R30, 0x580, RZ ;  /* 0x000005801e02c810 */ /* 0x000fe20007f1e0ff */
[----:B------:R-:W-:Y:S01]  /*5250*/  VOTEU.ALL UP2, P4 ;  /* 0x0000000000ff7886 */ /* 0x000fe20002040000 */
[----:B------:R-:W-:Y:S01]  /*5260*/  UMOV UR22, 0x0 ;  /* 0x0000000000167882 */ /* 0x000fe20000000000 */
[----:B------:R-:W-:Y:S01]  /*5270*/  UPRMT UR15, UR37, 0x654, UR17 ;  /* 0x00000654250f7896 */ /* 0x000fe20008000011 */
[----:B------:R-:W-:Y:S01]  /*5280*/  @!P4 R2UR UR9, R2 ;  /* 0x000000000209c2ca */ /* 0x000fe200000e0000 */
[----:B-1----:R-:W-:Y:S01]  /*5290*/  @!P4 IMAD.X R0, RZ, RZ, R31, P0 ;  /* 0x000000ffff00c224 */ /* 0x002fe200000e061f */
[----:B------:R-:W-:Y:S01]  /*52a0*/  UMOV UR23, 0x10000000 ;  /* 0x1000000000177882 */ /* 0x000fe20000000000 */
[----:B------:R-:W-:Y:S01]  /*52b0*/  UMOV UR19, UR27 ;  /* 0x0000001b00137c82 */ /* 0x000fe20008000000 */
[----:B------:R-:W-:Y:S01]  /*52c0*/  UMOV UR20, UR36 ;  /* 0x0000002400147c82 */ /* 0x000fe20008000000 */
[----:B------:R-:W-:Y:S01]  /*52d0*/  UMOV UR11, UR27 ;  /* 0x0000001b000b7c82 */ /* 0x000fe20008000000 */
[----:B------:R-:W-:Y:S01]  /*52e0*/  @!P4 R2UR UR8, R0 ;  /* 0x000000000008c2ca */ /* 0x000fe200000e0000 */
[----:B------:R-:W-:Y:S01]  /*52f0*/  UMOV UR12, UR36 ;  /* 0x00000024000c7c82 */ /* 0x000fe20008000000 */
[----:B------:R-:W-:Y:S01]  /*5300*/  VOTEU.ALL UP1, P4 ;  /* 0x0000000000ff7886 */ /* 0x000fe20002020000 */
[----:B------:R-:W-:Y:S01]  /*5310*/  @P3 R2UR UR36, R27 ;  /* 0x000000001b2432ca */ /* 0x000fe200000e0000 */
[----:B------:R-:W-:Y:S01]  /*5320*/  IMAD.IADD R15, R10, 0x1, R62 ;  /* 0x000000010a0f7824 */ /* 0x000fe200078e023e */
[----:B------:R-:W-:Y:S01]  /*5330*/  ISETP.NE.AND P0, PT, R29, 0x2, PT ;  /* 0x000000021d00780c */ /* 0x000fe20003f05270 */
[----:B------:R-:W-:Y:S01]  /*5340*/  IMAD.IADD R14, R11, 0x1, R63 ;  /* 0x000000010b0e7824 */ /* 0x000fe200078e023f */
[----:B------:R-:W-:Y:S01]  /*5350*/  @!UP1 UIADD3 UR18, UPT, UPT, UR26, 0x10, URZ ;  /* 0x000000101a129890 */ /* 0x000fe2000fffe0ff */
[----:B------:R-:W-:Y:S01]  /*5360*/  IMAD.U32 R8, RZ, RZ, UR9 ;  /* 0x00000009ff087e24 */ /* 0x000fe2000f8e00ff */
[----:B------:R-:W-:Y:S01]  /*5370*/  @!UP1 UIADD3 UR10, UPT, UPT, UR26, 0x30, URZ ;  /* 0x000000301a0a9890 */ /* 0x000fe2000fffe0ff */
[----:B------:R-:W-:Y:S01]  /*5380*/  SEL R0, RZ, 0x1, P0 ;  /* 0x00000001ff007807 */ /* 0x000fe20000000000 */
[----:B------:R-:W-:Y:S01]  /*5390*/  UMOV UR9, UR17 ;  /* 0x0000001100097c82 */ /* 0x000fe20008000000 */
[----:B------:R-:W-:Y:S01]  /*53a0*/  SEL R29, R29, RZ, P0 ;  /* 0x000000ff1d1d7207 */ /* 0x000fe20000000000 */
[----:B------:R-:W-:Y:S01]  /*53b0*/  IMAD.U32 R9, RZ, RZ, UR8 ;  /* 0x00000008ff097e24 */ /* 0x000fe2000f8e00ff */
[----:B------:R-:W-:Y:S01]  /*53c0*/  @!P4 R2UR UR24, R8 ;  /* 0x000000000818c2ca */ /* 0x000fe200000e0000 */
[----:B------:R-:W-:Y:S01]  /*53d0*/  @!UP1 ULEA UR8, UR14, UR6, 0xd ;  /* 0x000000060e089291 */ /* 0x000fe2000f8e68ff */
[----:B------:R-:W-:Y:S02]  /*53e0*/  LOP3.LUT R28, R28, R0, RZ, 0x3c, !PT ;  /* 0x000000001c1c7212 */ /* 0x000fe400078e3cff */
[----:B------:R-:W-:Y:S01]  /*53f0*/  @!P4 R2UR UR25, R9 ;  /* 0x000000000919c2ca */ /* 0x000fe200000e0000 */
[----:B------:R-:W-:Y:S02]  /*5400*/  @!UP1 UIADD3 UR16, UPT, UPT, UR8, 0x200, URZ ;  /* 0x0000020008109890 */ /* 0x000fe4000fffe0ff */
[----:B------:R-:W-:Y:S01]  /*5410*/  @!UP1 UIADD3 UR8, UPT, UPT, UR8, 0x1200, URZ ;  /* 0x0000120008089890 */ /* 0x000fe2000fffe0ff */
[----:B------:R-:W-:Y:S09]  /*5420*/  VOTEU.ALL UP1, P4 ;  /* 0x0000000000ff7886 */ /* 0x000ff20002020000 */
[----:B------:R2:W-:Y:S01]  /*5430*/  @!UP2 UTMALDG.3D [UR16], [UR24], desc[UR22] ;  /* 0x000016101800a5b4 */ /* 0x0005e20008011000 */
[----:B------:R2:W-:Y:S01]  /*5440*/  @!UP1 UTMALDG.3D [UR8], [UR24], desc[UR22] ;  /* 0x00001608180095b4 */ /* 0x0005e20008011000 */
[----:B------:R2:W-:Y:S01]  /*5450*/  @!P4 SYNCS.ARRIVE.TRANS64.RED.A0TR RZ, [UR13+0x80], R25 ;  /* 0x00008019ffffc9a7 */ /* 0x0005e2000830040d */
[----:B------:R-:W-:Y:S04]  /*5460*/  UIADD3 UR13, UPT, UPT, UR14, 0x1, URZ ;  /* 0x000000010e0d7890 */ /* 0x000fe8000fffe0ff */
[----:B------:R-:W-:Y:S04]  /*5470*/  UISETP.NE.AND UP1, UPT, UR13, 0x3, UPT ;  /* 0x000000030d00788c */ /* 0x000fe8000bf25270 */
[----:B------:R-:W-:Y:S02]  /*5480*/  USEL UR14, URZ, 0x1, UP1 ;  /* 0x00000001ff0e7887 */ /* 0x000fe40008800000 */
[----:B------:R-:W-:Y:S02]  /*5490*/  USEL UR13, UR13, URZ, UP1 ;  /* 0x000000ff0d0d7287 */ /* 0x000fe40008800000 */
[----:B------:R-:W-:Y:S02]  /*54a0*/  UPLOP3.LUT UP1, UPT, UPT, UPT, UPT, 0x80, 0x8 ;  /* 0x000000000008789c */ /* 0x000fe40003f2f070 */
[----:B------:R-:W-:Y:S01]  /*54b0*/  LOP3.LUT R32, R32, UR14, RZ, 0x3c, !PT ;  /* 0x0000000e20207c12 */ /* 0x000fe2000f8e3cff */
[----:B------:R-:W-:Y:S01]  /*54c0*/  SYNCS.ARRIVE.TRANS64.RED.A1T0 RZ, [UR15], RZ ;  /* 0x000000ffffff79a7 */ /* 0x000fe2000810040f */
[----:B------:R-:W-:Y:S07]  /*54d0*/  @P3 BRA `(.L_x_98) ;  /* 0xfffffff000e43947 */ /* 0x000fee000383ffff */
[----:B------:R-:W-:Y:S01]  /*54e0*/  UIADD3 UR6, UPT, UPT, UR6, 0x98, URZ ;  /* 0x0000009806067890 */ /* 0x000fe2000fffe0ff */
[----:B------:R-:W-:-:S03]  /*54f0*/  SHF.L.U32 R2, R32, 0x1f, RZ ;  /* 0x0000001f20027819 */ /* 0x000fc600000006ff */
[----:B------:R-:W-:-:S09]  /*5500*/  ULEA UR4, UR13, UR6, 0x3 ;  /* 0x000000060d047291 */ /* 0x000fd2000f8e18ff */
[----:B------:R-:W1:Y:S02]  /*5510*/  SYNCS.PHASECHK.TRANS64.TRYWAIT P0, [UR4], R2 ;  /* 0x00000002ff0075a7 */ /* 0x000e640008001104 */
[----:B-1----:R-:W-:Y:S05]  /*5520*/  @!P0 BRA `(.L_x_99) ;  /* 0x0000003000d48947 */ /* 0x002fea0003800000 */
.L_x_182:
        /* <DEDUP_REMOVED lines=9> */
.L_x_184:
[----:B------:R-:W-:-:S04]  /*55c0*/  UIADD3 UR5, UPT, UPT, UR5, 0x1, URZ ;  /* 0x0000000105057890 */ /* 0x000fc8000fffe0ff */
[----:B------:R-:W-:-:S04]  /*55d0*/  UISETP.NE.AND UP0, UPT, UR5, 0x3, UPT ;  /* 0x000000030500788c */ /* 0x000fc8000bf05270 */
[----:B------:R-:W-:Y:S02]  /*55e0*/  USEL UR4, URZ, 0x1, UP0 ;  /* 0x00000001ff047887 */ /* 0x000fe40008000000 */
[----:B------:R-:W-:-:S04]  /*55f0*/  USEL UR5, UR5, URZ, UP0 ;  /* 0x000000ff05057287 */ /* 0x000fc80008000000 */
[----:B------:R-:W-:Y:S01]  /*5600*/  ULEA UR5, UR5, UR6, 0x3 ;  /* 0x0000000605057291 */ /* 0x000fe2000f8e18ff */
[----:B-1----:R-:W-:-:S04]  /*5610*/  LOP3.LUT R2, R32, UR4, RZ, 0x3c, !PT ;  /* 0x0000000420027c12 */ /* 0x002fc8000f8e3cff */
[----:B------:R-:W-:Y:S01]  /*5620*/  SHF.L.U32 R2, R2, 0x1f, RZ ;  /* 0x0000001f02027819 */ /* 0x000fe200000006ff */
[----:B------:R-:W-:-:S07]  /*5630*/  IMAD.U32 R0, RZ, RZ, UR5 ;  /* 0x00000005ff007e24 */ /* 0x000fce000f8e00ff */
.L_x_101:
[----:B-1----:R1:W4:Y:S02]  /*5640*/  SYNCS.PHASECHK.TRANS64.TRYWAIT P0, [R0+URZ], R2 ;  /* 0x00000002000075a7 */ /* 0x00232400080011ff */
[----:B----4-:R-:W-:Y:S05]  /*5650*/  @!P0 NANOSLEEP.SYNCS 0x989680 ;  /* 0x009896800000895d */ /* 0x010fea0003900000 */
[----:B------:R-:W4:Y:S02]  /*5660*/  @!P0 SYNCS.PHASECHK.TRANS64 P0, [R0+URZ], R2 ;  /* 0x00000002000085a7 */ /* 0x000f2400080010ff */
[----:B--2-4-:R-:W-:Y:S05]  /*5670*/  @P0 EXIT ;  /* 0x000000000000094d */ /* 0x014fea0003800000 */
[----:B------:R-:W-:Y:S05]  /*5680*/  BRA `(.L_x_101) ;  /* 0xfffffffc00ec7947 */ /* 0x000fea000383ffff */
.L_x_89:
[----:B------:R-:W-:-:S06]  /*5690*/  UISETP.GE.AND UP1, UPT, UR10, 0x4, UPT ;  /* 0x000000040a00788c */ /* 0x000fcc000bf26270 */
[----:B------:R-:W-:-:S13]  /*56a0*/  PLOP3.LUT P0, PT, PT, PT, UP1, 0x80, 0x8 ;  /* 0x000000000008781c */ /* 0x000fda0003f0f018 */
[----:B------:R-:W-:Y:S05]  /*56b0*/  @!P0 EXIT ;  /* 0x000000000000894d */ /* 0x000fea0003800000 */
[----:B------:R-:W-:Y:S01]  /*56c0*/  BAR.SYNC.DEFER_BLOCKING 0x6, 0xa0 ;  /* 0x0182800000007b1d */ /* 0x000fe20000010000 */
[C---:B------:R-:W-:Y:S01]  /*56d0*/  IMAD.SHL.U32 R4, R69.reuse, 0x10, RZ ;  /* 0x0000001045047824 */ /* 0x040fe200078e00ff */
[C---:B------:R-:W-:Y:S01]  /*56e0*/  LOP3.LUT R76, R69.reuse, 0x60, RZ, 0xc0, !PT ;  /* 0x00000060454c7812 */ /* 0x040fe200078ec0ff */
[C---:B------:R-:W-:Y:S01]  /*56f0*/  IMAD.SHL.U32 R3, R68.reuse, 0x200000, RZ ;  /* 0x0020000044037824 */ /* 0x040fe200078e00ff */
[C---:B------:R-:W-:Y:S01]  /*5700*/  LOP3.LUT R70, R69.reuse, 0x2, RZ, 0xc0, !PT ;  /* 0x0000000245467812 */ /* 0x040fe200078ec0ff */
[----:B------:R-:W-:Y:S01]  /*5710*/  IMAD.SHL.U32 R5, R68, 0x200, RZ ;  /* 0x0000020044057824 */ /* 0x000fe200078e00ff */
[----:B------:R-:W-:Y:S02]  /*5720*/  UMOV UR48, 0x400 ;  /* 0x0000040000307882 */ /* 0x000fe40000000000 */
[----:B------:R-:W1:Y:S01]  /*5730*/  LDC R67, c[0x0][0x370] ;  /* 0x0000dc00ff437b82 */ /* 0x000e620000000800 */
[----:B------:R-:W-:Y:S01]  /*5740*/  ULEA UR48, UR37, UR48, 0x18 ;  /* 0x0000003025307291 */ /* 0x000fe2000f8ec0ff */
[C---:B------:R-:W-:Y:S01]  /*5750*/  LOP3.LUT R75, R4.reuse, 0x590, RZ, 0xc0, !PT ;  /* 0x00000590044b7812 */ /* 0x040fe200078ec0ff */
[C---:B------:R-:W-:Y:S01]  /*5760*/  IMAD.SHL.U32 R2, R69.reuse, 0x2, RZ ;  /* 0x0000000245027824 */ /* 0x040fe200078e00ff */
[----:B------:R-:W-:Y:S01]  /*5770*/  LOP3.LUT R4, R4, 0x60, RZ, 0xc0, !PT ;  /* 0x0000006004047812 */ /* 0x000fe200078ec0ff */
[----:B------:R-:W-:Y:S01]  /*5780*/  IMAD.U32 R32, R69, 0x10000, RZ ;  /* 0x0001000045207824 */ /* 0x000fe200078e00ff */
[----:B------:R-:W-:Y:S01]  /*5790*/  LOP3.LUT R3, R3, 0x200000, RZ, 0xc0, !PT ;  /* 0x0020000003037812 */ /* 0x000fe200078ec0ff */
[----:B------:R-:W-:Y:S01]  /*57a0*/  UIADD3 UR52, UPT, UPT, UR48, 0x200, URZ ;  /* 0x0000020030347890 */ /* 0x000fe2000fffe0ff */
[----:B------:R-:W2:Y:S01]  /*57b0*/  LDC R28, c[0x0][0xb0c] ;  /* 0x0002c300ff1c7b82 */ /* 0x000ea20000000800 */
[----:B------:R-:W-:Y:S01]  /*57c0*/  LOP3.LUT R69, R69, 0x4, RZ, 0xc0, !PT ;  /* 0x0000000445457812 */ /* 0x000fe200078ec0ff */
[----:B------:R-:W-:Y:S01]  /*57d0*/  IMAD.MOV.U32 R31, RZ, RZ, RZ ;  /* 0x000000ffff1f7224 */ /* 0x000fe200078e00ff */
[----:B------:R-:W-:-:S02]  /*57e0*/  LOP3.LUT R75, R75, 0x200, R5, 0xf8, !PT ;  /* 0x000002004b4b7812 */ /* 0x000fc400078ef805 */
[----:B------:R-:W-:Y:S02]  /*57f0*/  CS2R R72, SRZ ;  /* 0x0000000000487805 */ /* 0x000fe4000001ff00 */
[----:B------:R-:W-:Y:S01]  /*5800*/  LOP3.LUT R2, R4, 0xc, R2, 0xf8, !PT ;  /* 0x0000000c04027812 */ /* 0x000fe200078ef802 */
[----:B------:R-:W-:Y:S01]  /*5810*/  IMAD.MOV.U32 R79, RZ, RZ, RZ ;  /* 0x000000ffff4f7224 */ /* 0x000fe200078e00ff */
[----:B------:R-:W-:Y:S01]  /*5820*/  LOP3.LUT R32, R3, 0x400000, R32, 0xf8, !PT ;  /* 0x0040000003207812 */ /* 0x000fe200078ef820 */
[----:B------:R-:W3:Y:S01]  /*5830*/  LDC R65, c[0x0][0xb20] ;  /* 0x0002c800ff417b82 */ /* 0x000ee20000000800 */
[----:B------:R-:W4:Y:S01]  /*5840*/  LDS R0, [UR48+0x170] ;  /* 0x00017030ff007984 */ /* 0x000f220008000800 */
[----:B------:R-:W-:Y:S01]  /*5850*/  IADD3 R74, PT, PT, -R69, 0x2, RZ ;  /* 0x00000002454a7810 */ /* 0x000fe20007ffe1ff */
[----:B------:R-:W-:Y:S01]  /*5860*/  IMAD.MOV R70, RZ, RZ, -R70 ;  /* 0x000000ffff467224 */ /* 0x000fe200078e0a46 */
[----:B------:R-:W-:Y:S01]  /*5870*/  LOP3.LUT R75, R75, R2, RZ, 0xfc, !PT ;  /* 0x000000024b4b7212 */ /* 0x000fe200078efcff */
[----:B------:R-:W-:Y:S01]  /*5880*/  IMAD.MOV R69, RZ, RZ, -R69 ;  /* 0x000000ffff457224 */ /* 0x000fe200078e0a45 */
[----:B------:R-:W1:Y:S01]  /*5890*/  LDCU.64 UR54, c[0x0][0x348] ;  /* 0x00006900ff3677ac */ /* 0x000e620008000a00 */
[----:B------:R-:W-:Y:S01]  /*58a0*/  IMAD.SHL.U32 R74, R74, 0x10, RZ ;  /* 0x000000104a4a7824 */ /* 0x000fe200078e00ff */
[----:B------:R-:W1:Y:S01]  /*58b0*/  LDC R27, c[0x0][0xb30] ;  /* 0x0002cc00ff1b7b82 */ /* 0x000e620000000800 */
[----:B------:R-:W-:Y:S01]  /*58c0*/  LEA R75, R75, UR52, 0x2 ;  /* 0x000000344b4b7c11 */ /* 0x000fe2000f8e10ff */
[----:B------:R-:W-:Y:S01]  /*58d0*/  UMOV UR51, 0x1 ;  /* 0x0000000100337882 */ /* 0x000fe20000000000 */
[----:B------:R-:W1:Y:S01]  /*58e0*/  LDCU.64 UR38, c[0x0][0x888] ;  /* 0x00011100ff2677ac */ /* 0x000e620008000a00 */
[----:B------:R-:W1:Y:S04]  /*58f0*/  LDCU.64 UR44, c[0x0][0x890] ;  /* 0x00011200ff2c77ac */ /* 0x000e680008000a00 */
[----:B------:R-:W1:Y:S01]  /*5900*/  LDC.64 R60, c[0x0][0xb10] ;  /* 0x0002c400ff3c7b82 */ /* 0x000e620000000a00 */
[----:B------:R-:W-:Y:S01]  /*5910*/  UMOV UR56, URZ ;  /* 0x000000ff00387c82 */ /* 0x000fe20008000000 */
[----:B------:R-:W-:Y:S01]  /*5920*/  UMOV UR50, URZ ;  /* 0x000000ff00327c82 */ /* 0x000fe20008000000 */
[----:B------:R-:W-:-:S05]  /*5930*/  UMOV UR49, URZ ;  /* 0x000000ff00317c82 */ /* 0x000fca0008000000 */
[----:B------:R-:W1:Y:S08]  /*5940*/  LDC.64 R24, c[0x0][0xb18] ;  /* 0x0002c600ff187b82 */ /* 0x000e700000000a00 */
[----:B------:R-:W1:Y:S08]  /*5950*/  LDC.64 R22, c[0x0][0xb28] ;  /* 0x0002ca00ff167b82 */ /* 0x000e700000000a00 */
[----:B------:R-:W1:Y:S01]  /*5960*/  LDC.64 R58, c[0x0][0x8b0] ;  /* 0x00022c00ff3a7b82 */ /* 0x000e620000000a00 */
[----:B----4-:R-:W-:-:S07]  /*5970*/  IMAD.IADD R32, R0, 0x1, R32 ;  /* 0x0000000100207824 */ /* 0x010fce00078e0220 */
[----:B------:R-:W4:Y:S08]  /*5980*/  LDC.64 R56, c[0x0][0x8a8] ;  /* 0x00022a00ff387b82 */ /* 0x000f300000000a00 */
[----:B--23--:R-:W1:Y:S02]  /*5990*/  LDC R66, c[0x0][0x374] ;  /* 0x0000dd00ff427b82 */ /* 0x00ce640000000800 */
.L_x_132:
[C---:B------:R-:W-:Y:S02]  /*59a0*/  LEA R0, R79.reuse, UR48, 0x3 ;  /* 0x000000304f007c11 */ /* 0x040fe4000f8e18ff */
[----:B------:R-:W-:Y:S02]  /*59b0*/  SHF.L.U32 R2, R72, 0x1f, RZ ;  /* 0x0000001f48027819 */ /* 0x000fe400000006ff */
[----:B------:R-:W-:Y:S02]  /*59c0*/  LEA R16, R79, UR48, 0x4 ;  /* 0x000000304f107c11 */ /* 0x000fe4000f8e20ff */
[----:B------:R-:W2:Y:S02]  /*59d0*/  SYNCS.PHASECHK.TRANS64.TRYWAIT P0, [R0+URZ+0xc0], R2 ;  /* 0x0000c002000075a7 */ /* 0x000ea400080011ff */
[----:B--23--:R-:W-:Y:S05]  /*59e0*/  @!P0 BRA `(.L_x_102) ;  /* 0x0000002c00d48947 */ /* 0x00cfea0003800000 */
.L_x_185:
[----:B------:R-:W3:Y:S01]  /*59f0*/  LDC.64 R10, c[0x0][0xb10] ;  /* 0x0002c400ff0a7b82 */ /* 0x000ee20000000a00 */
[----:B------:R-:W4:Y:S01]  /*5a00*/  LDS.128 R16, [R16+0x150] ;  /* 0x0001500010107984 */ /* 0x000f220000000c00 */
[----:B-1----:R-:W-:Y:S01]  /*5a10*/  ISETP.NE.AND P1, PT, R27, 0x1, PT ;  /* 0x000000011b00780c */ /* 0x002fe20003f25270 */
[----:B--2---:R-:W-:Y:S01]  /*5a20*/  VIADD R0, R0, 0xd0 ;  /* 0x000000d000007836 */ /* 0x004fe20000000000 */
[----:B------:R-:W-:Y:S04]  /*5a30*/  ISETP.GE.AND P0, PT, R26, 0x1, PT ;  /* 0x000000011a00780c */ /* 0x000fe80003f06270 */
[----:B------:R-:W1:Y:S01]  /*5a40*/  LDC.64 R8, c[0x0][0xb18] ;  /* 0x0002c600ff087b82 */ /* 0x000e620000000a00 */
[----:B------:R-:W-:Y:S01]  /*5a50*/  PRMT R0, RZ, 0x654, R0 ;  /* 0x00000654ff007816 */ /* 0x000fe20000000000 */
[----:B------:R-:W-:Y:S01]  /*5a60*/  @!PT LDS RZ, [RZ] ;  /* 0x00000000fffff984 */ /* 0x000fe20000000800 */
[----:B------:R-:W-:Y:S01]  /*5a70*/  @!PT LDS RZ, [RZ] ;  /* 0x00000000fffff984 */ /* 0x000fe20000000800 */
[----:B------:R-:W-:Y:S01]  /*5a80*/  @!PT LDS RZ, [RZ] ;  /* 0x00000000fffff984 */ /* 0x000fe20000000800 */
[----:B------:R-:W-:Y:S01]  /*5a90*/  @!PT LDS RZ, [RZ] ;  /* 0x00000000fffff984 */ /* 0x000fe20000000800 */
[----:B------:R2:W-:Y:S06]  /*5aa0*/  MEMBAR.ALL.CTA ;  /* 0x0000000000007992 */ /* 0x0005ec0000008000 */
[----:B--2---:R-:W2:Y:S01]  /*5ab0*/  FENCE.VIEW.ASYNC.S ;  /* 0x00000000000073c6 */ /* 0x004ea20000000000 */
[----:B------:R-:W1:Y:S08]  /*5ac0*/  @!P1 LDC R12, c[0x0][0xb20] ;  /* 0x0002c800ff0c9b82 */ /* 0x000e700000000800 */
[----:B------:R-:W1:Y:S01]  /*5ad0*/  @!P1 LDC R7, c[0x0][0xb0c] ;  /* 0x0002c300ff079b82 */ /* 0x000e620000000800 */
[----:B--2---:R2:W-:Y:S01]  /*5ae0*/  SYNCS.ARRIVE.TRANS64.RED.A1T0 RZ, [R0+URZ], RZ ;  /* 0x000000ff00ff79a7 */ /* 0x0045e200081004ff */
[----:B----4-:R-:W-:Y:S04]  /*5af0*/  LOP3.LUT P4, RZ, R18, 0x1, RZ, 0xc0, !PT ;  /* 0x0000000112ff7812 */ /* 0x010fe8000788c0ff */
[----:B------:R-:W-:Y:S09]  /*5b00*/  P2R R77, PR, RZ, 0x10 ;  /* 0x00000010ff4d7803 */ /* 0x000ff20000000000 */
[----:B------:R-:W-:Y:S02]  /*5b10*/  @P4 MOV R30, R16 ;  /* 0x00000010001e4202 */ /* 0x000fe40000000f00 */
[----:B------:R-:W-:Y:S01]  /*5b20*/  @P4 LOP3.LUT R29, R17, 0xffff, RZ, 0xc0, !PT ;  /* 0x0000ffff111d4812 */ /* 0x000fe200078ec0ff */
[----:B--23--:R-:W-:Y:S06]  /*5b30*/  @!P0 BRA `(.L_x_103) ;  /* 0x0000000000a48947 */ /* 0x00cfec0003800000 */
[----:B------:R-:W-:Y:S01]  /*5b40*/  IMAD.HI.U32 R0, R66, R25, RZ ;  /* 0x0000001942007227 */ /* 0x000fe200078e00ff */
[----:B------:R-:W-:Y:S02]  /*5b50*/  ISETP.NE.AND P0, PT, R24, 0x1, PT ;  /* 0x000000011800780c */ /* 0x000fe40003f05270 */
[----:B------:R-:W-:Y:S01]  /*5b60*/  ISETP.NE.AND P2, PT, R26, 0x1, PT ;  /* 0x000000011a00780c */ /* 0x000fe20003f45270 */
[----:B------:R-:W-:Y:S01]  /*5b70*/  IMAD.HI.U32 R4, R67, R60, RZ ;  /* 0x0000003c43047227 */ /* 0x000fe200078e00ff */
[----:B------:R-:W-:Y:S02]  /*5b80*/  SHF.R.U32.HI R0, RZ, R65, R0 ;  /* 0x00000041ff007219 */ /* 0x000fe40000011600 */
[----:B------:R-:W-:Y:S01]  /*5b90*/  ISETP.NE.AND P3, PT, R28, 0x1, PT ;  /* 0x000000011c00780c */ /* 0x000fe20003f65270 */
[----:B------:R-:W-:Y:S01]  /*5ba0*/  IMAD.HI.U32 R6, R29, R25, RZ ;  /* 0x000000191d067227 */ /* 0x000fe200078e00ff */
[-C--:B------:R-:W-:Y:S02]  /*5bb0*/  SHF.R.U32.HI R4, RZ, R61.reuse, R4 ;  /* 0x0000003dff047219 */ /* 0x080fe40000011604 */
[----:B------:R-:W-:Y:S01]  /*5bc0*/  SEL R0, R66, R0, !P0 ;  /* 0x0000000042007207 */ /* 0x000fe20004000000 */
[----:B------:R-:W-:Y:S01]  /*5bd0*/  IMAD.HI.U32 R5, R30, R60, RZ ;  /* 0x0000003c1e057227 */ /* 0x000fe200078e00ff */
[----:B------:R-:W-:Y:S03]  /*5be0*/  SEL R4, R67, R4, !P3 ;  /* 0x0000000443047207 */ /* 0x000fe60005800000 */
[-C--:B------:R-:W-:Y:S01]  /*5bf0*/  IMAD.HI.U32 R3, R0, R22.reuse, RZ ;  /* 0x0000001600037227 */ /* 0x080fe200078e00ff */
[----:B------:R-:W-:Y:S03]  /*5c00*/  SHF.R.U32.HI R5, RZ, R61, R5 ;  /* 0x0000003dff057219 */ /* 0x000fe60000011605 */
[----:B------:R-:W-:Y:S01]  /*5c10*/  IMAD.HI.U32 R2, R4, R22, RZ ;  /* 0x0000001604027227 */ /* 0x000fe200078e00ff */
[----:B------:R-:W-:Y:S02]  /*5c20*/  @P2 SHF.R.U32.HI R0, RZ, R23, R3 ;  /* 0x00000017ff002219 */ /* 0x000fe40000011603 */
[----:B------:R-:W-:Y:S02]  /*5c30*/  SHF.R.U32.HI R3, RZ, R65, R6 ;  /* 0x00000041ff037219 */ /* 0x000fe40000011606 */
[----:B------:R-:W-:Y:S01]  /*5c40*/  @P2 SHF.R.U32.HI R4, RZ, R23, R2 ;  /* 0x00000017ff042219 */ /* 0x000fe20000011602 */
[----:B------:R-:W-:Y:S01]  /*5c50*/  IMAD R0, R26, R0, RZ ;  /* 0x000000001a007224 */ /* 0x000fe200078e02ff */
[----:B------:R-:W-:Y:S02]  /*5c60*/  SEL R3, R29, R3, !P0 ;  /* 0x000000031d037207 */ /* 0x000fe40004000000 */
[----:B------:R-:W-:Y:S01]  /*5c70*/  SEL R2, R30, R5, !P3 ;  /* 0x000000051e027207 */ /* 0x000fe20005800000 */
[----:B------:R-:W-:Y:S01]  /*5c80*/  IMAD R5, R26, R4, RZ ;  /* 0x000000041a057224 */ /* 0x000fe200078e02ff */
[C---:B------:R-:W-:Y:S01]  /*5c90*/  ISETP.GE.AND P0, PT, R3.reuse, R0, PT ;  /* 0x000000000300720c */ /* 0x040fe20003f06270 */
[C---:B------:R-:W-:Y:S03]  /*5ca0*/  IMAD.HI.U32 R0, R3.reuse, R22, RZ ;  /* 0x0000001603007227 */ /* 0x040fe600078e00ff */
[C---:B------:R-:W-:Y:S02]  /*5cb0*/  ISETP.GE.OR P0, PT, R2.reuse, R5, P0 ;  /* 0x000000050200720c */ /* 0x040fe40000706670 */
[----:B------:R-:W-:Y:S04]  /*5cc0*/  SHF.R.U32.HI R0, RZ, R23, R0 ;  /* 0x00000017ff007219 */ /* 0x000fe80000011600 */
[C---:B------:R-:W-:Y:S05]  /*5cd0*/  SEL R6, R3.reuse, R0, !P2 ;  /* 0x0000000003067207 */ /* 0x040fea0005000000 */
        /* <DEDUP_REMOVED lines=14> */
[----:B------:R-:W-:Y:S07]  /*5dc0*/  IMAD R29, R3, R24, R29 ;  /* 0x00000018031d7224 */ /* 0x000fee00078e021d */
.L_x_103:
[----:B-1----:R-:W-:Y:S01]  /*5dd0*/  @!P1 ISETP.NE.AND P0, PT, R8, 0x1, PT ;  /* 0x000000010800980c */ /* 0x002fe20003f05270 */
[----:B------:R-:W-:Y:S01]  /*5de0*/  @!P1 IMAD.HI.U32 R0, R30, R10, RZ ;  /* 0x0000000a1e009227 */ /* 0x000fe200078e00ff */
[----:B------:R-:W-:Y:S01]  /*5df0*/  @!P1 ISETP.NE.AND P2, PT, R7, 0x1, PT ;  /* 0x000000010700980c */ /* 0x000fe20003f45270 */
[----:B------:R-:W-:Y:S01]  /*5e00*/  ULOP3.LUT UP0, URZ, UR52, 0x1b0, URZ, 0xc0, !UPT ;  /* 0x000001b034ff7892 */ /* 0x000fe2000f80c0ff */
[----:B------:R-:W-:Y:S01]  /*5e10*/  R2UR UR42, R14 ;  /* 0x000000000e2a72ca */ /* 0x000fe200000e0000 */
[----:B------:R-:W-:Y:S01]  /*5e20*/  @!P1 IMAD.HI.U32 R2, R29, R9, RZ ;  /* 0x000000091d029227 */ /* 0x000fe200078e00ff */
[----:B------:R-:W-:Y:S02]  /*5e30*/  @!P1 SHF.R.U32.HI R0, RZ, R11, R0 ;  /* 0x0000000bff009219 */ /* 0x000fe40000011600 */
[----:B------:R-:W-:Y:S01]  /*5e40*/  R2UR UR41, R15 ;  /* 0x000000000f2972ca */ /* 0x000fe200000e0000 */
[----:B------:R-:W-:Y:S01]  /*5e50*/  VIADD R79, R79, 0x1 ;  /* 0x000000014f4f7836 */ /* 0x000fe20000000000 */
[----:B------:R-:W-:Y:S02]  /*5e60*/  @!P1 SHF.R.U32.HI R2, RZ, R12, R2 ;  /* 0x0000000cff029219 */ /* 0x000fe40000011602 */
[----:B------:R-:W-:Y:S02]  /*5e70*/  @!P1 SEL R3, R30, R0, !P2 ;  /* 0x000000001e039207 */ /* 0x000fe40005000000 */
[----:B------:R-:W-:Y:S02]  /*5e80*/  @!P1 SEL R2, R29, R2, !P0 ;  /* 0x000000021d029207 */ /* 0x000fe40004000000 */
[----:B------:R-:W-:Y:S01]  /*5e90*/  @P4 SHF.R.U32.HI R71, RZ, 0x10, R17 ;  /* 0x00000010ff474819 */ /* 0x000fe20000011611 */
[----:B------:R-:W-:Y:S02]  /*5ea0*/  USHF.L.U32 UR42, UR42, 0x6, URZ ;  /* 0x000000062a2a7899 */ /* 0x000fe400080006ff */
[----:B------:R-:W-:Y:S02]  /*5eb0*/  @!P1 IMAD.IADD R0, R2, 0x1, -R3 ;  /* 0x0000000102009824 */ /* 0x000fe400078e0a03 */
[----:B------:R-:W-:Y:S01]  /*5ec0*/  @!P1 IMAD.IADD R2, R3, 0x1, -R2 ;  /* 0x0000000103029824 */ /* 0x000fe200078e0a02 */
[----:B------:R-:W-:Y:S01]  /*5ed0*/  USHF.L.U32 UR41, UR41, 0x6, URZ ;  /* 0x0000000629297899 */ /* 0x000fe200080006ff */
[----:B------:R-:W-:Y:S02]  /*5ee0*/  @!P1 IMAD R30, R0, R7, R30 ;  /* 0x00000007001e9224 */ /* 0x000fe400078e021e */
[----:B------:R-:W-:Y:S01]  /*5ef0*/  @!P1 IMAD R29, R2, R8, R29 ;  /* 0x00000008021d9224 */ /* 0x000fe200078e021d */
[----:B------:R-:W-:Y:S08]  /*5f00*/  BRA.U !UP0, `(.L_x_104) ;  /* 0x00000001087c7547 */ /* 0x000ff0000b800000 */
[----:B------:R-:W1:Y:S01]  /*5f10*/  LDCU.64 UR8, c[0x4][0x80] ;  /* 0x01001000ff0877ac */ /* 0x000e620008000a00 */
[----:B------:R-:W-:Y:S01]  /*5f20*/  MOV R2, 0x0 ;  /* 0x0000000000027802 */ /* 0x000fe20000000f00 */
[----:B------:R-:W-:Y:S02]  /*5f30*/  HFMA2 R12, -RZ, RZ, 0, 5.9604644775390625e-08 ;  /* 0x00000001ff0c7431 */ /* 0x000fe400000001ff */
[----:B------:R-:W-:Y:S01]  /*5f40*/  IMAD.MOV.U32 R8, RZ, RZ, 0x70 ;  /* 0x00000070ff087424 */ /* 0x000fe200078e00ff */
[----:B------:R2:W3:Y:S01]  /*5f50*/  LDC.64 R14, c[0x4][R2] ;  /* 0x01000000020e7b82 */ /* 0x0004e20000000a00 */
[----:B------:R-:W4:Y:S01]  /*5f60*/  LDCU.64 UR6, c[0x4][0x88] ;  /* 0x01001100ff0677ac */ /* 0x000f220008000a00 */
[----:B------:R-:W-:Y:S01]  /*5f70*/  IMAD.MOV.U32 R13, RZ, RZ, RZ ;  /* 0x000000ffff0d7224 */ /* 0x000fe200078e00ff */
[----:B------:R-:W2:Y:S01]  /*5f80*/  LDCU.64 UR4, c[0x4][0x8] ;  /* 0x01000100ff0477ac */ /* 0x000ea20008000a00 */
[----:B-1----:R-:W-:Y:S01]  /*5f90*/  MOV R5, UR9 ;  /* 0x0000000900057c02 */ /* 0x002fe20008000f00 */
[----:B------:R-:W-:Y:S01]  /*5fa0*/  IMAD.U32 R4, RZ, RZ, UR8 ;  /* 0x00000008ff047e24 */ /* 0x000fe2000f8e00ff */
[----:B----4-:R-:W-:Y:S01]  /*5fb0*/  MOV R7, UR7 ;  /* 0x0000000700077c02 */ /* 0x010fe20008000f00 */
[----:B------:R-:W-:Y:S01]  /*5fc0*/  IMAD.U32 R6, RZ, RZ, UR6 ;  /* 0x00000006ff067e24 */ /* 0x000fe2000f8e00ff */
[----:B--2---:R-:W-:Y:S01]  /*5fd0*/  MOV R11, UR5 ;  /* 0x00000005000b7c02 */ /* 0x004fe20008000f00 */
[----:B------:R-:W-:Y:S02]  /*5fe0*/  IMAD.U32 R10, RZ, RZ, UR4 ;  /* 0x00000004ff0a7e24 */ /* 0x000fe4000f8e00ff */
[----:B------:R-:W-:Y:S07]  /*5ff0*/  LEPC R20, `(.L_x_105) ;  /* 0x000000001014794e */ /* 0x000fee0000000000 */
[----:B---3-5:R-:W-:Y:S05]  /*6000*/  CALL.ABS.NOINC R14 ;  /* 0x000000000e007343 */ /* 0x028fea0003c00000 */
.L_x_105:
[----:B------:R-:W1:Y:S01]  /*6010*/  LDCU.64 UR8, c[0x4][0x80] ;  /* 0x01001000ff0877ac */ /* 0x000e620008000a00 */
[----:B------:R-:W2:Y:S01]  /*6020*/  LDC.64 R2, c[0x4][R2] ;  /* 0x0100000002027b82 */ /* 0x000ea20000000a00 */
[----:B------:R-:W-:Y:S02]  /*6030*/  HFMA2 R12, -RZ, RZ, 0, 5.9604644775390625e-08 ;  /* 0x00000001ff0c7431 */ /* 0x000fe400000001ff */
[----:B------:R-:W-:Y:S02]  /*6040*/  IMAD.MOV.U32 R8, RZ, RZ, 0x70 ;  /* 0x00000070ff087424 */ /* 0x000fe400078e00ff */
[----:B------:R-:W-:Y:S01]  /*6050*/  IMAD.MOV.U32 R13, RZ, RZ, RZ ;  /* 0x000000ffff0d7224 */ /* 0x000fe200078e00ff */
[----:B------:R-:W3:Y:S01]  /*6060*/  LDCU.64 UR6, c[0x4][0x88] ;  /* 0x01001100ff0677ac */ /* 0x000ee20008000a00 */
[----:B------:R-:W4:Y:S01]  /*6070*/  LDCU.64 UR4, c[0x4][0x8] ;  /* 0x01000100ff0477ac */ /* 0x000f220008000a00 */
[----:B-1----:R-:W-:Y:S02]  /*6080*/  MOV R4, UR8 ;  /* 0x0000000800047c02 */ /* 0x002fe40008000f00 */
[----:B------:R-:W-:Y:S02]  /*6090*/  MOV R5, UR9 ;  /* 0x0000000900057c02 */ /* 0x000fe40008000f00 */
[----:B---3--:R-:W-:Y:S01]  /*60a0*/  MOV R7, UR7 ;  /* 0x0000000700077c02 */ /* 0x008fe20008000f00 */
[----:B------:R-:W-:Y:S01]  /*60b0*/  IMAD.U32 R6, RZ, RZ, UR6 ;  /* 0x00000006ff067e24 */ /* 0x000fe2000f8e00ff */
[----:B----4-:R-:W-:Y:S01]  /*60c0*/  MOV R11, UR5 ;  /* 0x00000005000b7c02 */ /* 0x010fe20008000f00 */
[----:B------:R-:W-:Y:S02]  /*60d0*/  IMAD.U32 R10, RZ, RZ, UR4 ;  /* 0x00000004ff0a7e24 */ /* 0x000fe4000f8e00ff */
[----:B------:R-:W-:Y:S07]  /*60e0*/  LEPC R20, `(.L_x_104) ;  /* 0x000000001014794e */ /* 0x000fee0000000000 */
[----:B--2---:R-:W-:Y:S05]  /*60f0*/  CALL.ABS.NOINC R2 ;  /* 0x0000000002007343 */ /* 0x004fea0003c00000 */
.L_x_104:
[----:B------:R-:W-:Y:S01]  /*6100*/  ISETP.NE.U32.AND P4, PT, R58, RZ, PT ;  /* 0x000000ff3a00720c */ /* 0x000fe20003f85070 */
[----:B------:R-:W-:Y:S01]  /*6110*/  UISETP.NE.AND UP2, UPT, UR53, URZ, UPT ;  /* 0x000000ff3500728c */ /* 0x000fe2000bf45270 */
[----:B------:R-:W-:Y:S01]  /*6120*/  ISETP.NE.U32.AND P2, PT, RZ, UR38, PT ;  /* 0x00000026ff007c0c */ /* 0x000fe2000bf45070 */
[----:B------:R-:W-:Y:S01]  /*6130*/  UISETP.NE.U32.AND UP1, UPT, UR44, URZ, UPT ;  /* 0x000000ff2c00728c */ /* 0x000fe2000bf25070 */
[----:B------:R-:W-:Y:S01]  /*6140*/  ISETP.NE.AND.EX P4, PT, R59, RZ, PT, P4 ;  /* 0x000000ff3b00720c */ /* 0x000fe20003f85340 */
[----:B------:R-:W-:Y:S01]  /*6150*/  UPLOP3.LUT UP0, UPT, UPT, UPT, UPT, 0x40, 0x4 ;  /* 0x000000000004789c */ /* 0x000fe20003f0e870 */
[----:B------:R-:W-:Y:S01]  /*6160*/  ISETP.NE.AND.EX P2, PT, RZ, UR39, PT, P2 ;  /* 0x00000027ff007c0c */ /* 0x000fe2000bf45320 */
[----:B------:R-:W-:Y:S01]  /*6170*/  UISETP.NE.AND.EX UP1, UPT, UR45, URZ, UPT, UP1 ;  /* 0x000000ff2d00728c */ /* 0x000fe2000bf25310 */
[----:B------:R-:W-:Y:S04]  /*6180*/  PLOP3.LUT P1, PT, PT, PT, UP2, 0x80, 0x8 ;  /* 0x000000000008781c */ /* 0x000fe80003f2f028 */
[----:B------:R-:W-:Y:S06]  /*6190*/  @UP2 UPLOP3.LUT UP0, UPT, UPT, UPT, UP1, 0x80, 0x8 ;  /* 0x000000000008289c */ /* 0x000fec0003f0f010 */
[----:B------:R-:W-:Y:S01]  /*61a0*/  PLOP3.LUT P0, PT, PT, PT, UP0, 0x80, 0x8 ;  /* 0x000000000008781c */ /* 0x000fe20003f0f008 */
[----:B------:R-:W-:Y:S01]  /*61b0*/  @!UPT UIADD3 URZ, UPT, UPT, URZ, URZ, URZ ;  /* 0x000000fffffff290 */ /* 0x000fe2000fffe0ff */
[----:B------:R-:W-:Y:S11]  /*61c0*/  BRA.U !UP1, `(.L_x_106) ;  /* 0x0000000109387547 */ /* 0x000ff6000b800000 */
[----:B------:R-:W-:Y:S01]  /*61d0*/  UISETP.NE.U32.AND UP0, UPT, UR38, URZ, UPT ;  /* 0x000000ff2600728c */ /* 0x000fe2000bf05070 */
[----:B------:R-:W-:Y:S02]  /*61e0*/  HFMA2 R0, -RZ, RZ, 0, 5.9604644775390625e-08 ;  /* 0x00000001ff007431 */ /* 0x000fe400000001ff */
[----:B------:R-:W-:Y:S01]  /*61f0*/  IMAD.MOV.U32 R64, RZ, RZ, 0x1 ;  /* 0x00000001ff407424 */ /* 0x000fe200078e00ff */
[----:B------:R-:W-:Y:S06]  /*6200*/  UISETP.NE.AND.EX UP0, UPT, UR39, URZ, UPT, UP0 ;  /* 0x000000ff2700728c */ /* 0x000fec000bf05300 */
[----:B------:R-:W-:Y:S05]  /*6210*/  PLOP3.LUT P3, PT, PT, PT, UP0, 0x80, 0x8 ;  /* 0x000000000008781c */ /* 0x000fea0003f6f008 */
[----:B------:R-:W1:Y:S01]  /*6220*/  @UP0 LDCU.64 UR6, c[0x0][0x888] ;  /* 0x00011100ff0607ac */ /* 0x000e620008000a00 */
[----:B------:R-:W-:Y:S07]  /*6230*/  @UP0 UIMAD UR4, UR36, UR44, URZ ;  /* 0x0000002c240402a4 */ /* 0x000fee000f8e02ff */
[----:B------:R-:W-:Y:S01]  /*6240*/  @!P3 PRMT R64, R0, 0x7610, R64 ;  /* 0x000076100040b816 */ /* 0x000fe20000000040 */
[----:B-1----:R-:W-:Y:S03]  /*6250*/  @UP0 UIMAD.WIDE UR6, UR4, 0x4, UR6 ;  /* 0x00000004040608a5 */ /* 0x002fe6000f8e0206 */
[----:B------:R-:W1:Y:S03]  /*6260*/  @!UP0 LDCU UR4, c[0x0][0x880] ;  /* 0x00011000ff0487ac */ /* 0x000e660008000800 */
[----:B------:R-:W-:Y:S01]  /*6270*/  IMAD.U32 R2, RZ, RZ, UR6 ;  /* 0x00000006ff027e24 */ /* 0x000fe2000f8e00ff */
[----:B------:R-:W-:Y:S05]  /*6280*/  MOV R3, UR7 ;  /* 0x0000000700037c02 */ /* 0x000fea0008000f00 */
[----:B-----5:R2:W5:Y:S02]  /*6290*/  @P3 LDG.E R35, desc[UR46][R2.64] ;  /* 0x0000002e02233981 */ /* 0x020564000c1e1900 */
[----:B-12---:R-:W-:Y:S02]  /*62a0*/  @!P3 IMAD.U32 R35, RZ, RZ, UR4 ;  /* 0x00000004ff23be24 */ /* 0x006fe4000f8e00ff */
.L_x_106:
[----:B------:R-:W-:Y:S05]  /*62b0*/  @!P4 BRA `(.L_x_107) ;  /* 0x000000000020c947 */ /* 0x000fea0003800000 */
[----:B------:R-:W-:Y:S04]  /*62c0*/  ISETP.NE.U32.AND P3, PT, R56, RZ, PT ;  /* 0x000000ff3800720c */ /* 0x000fe80003f65070 */
[----:B------:R-:W-:Y:S11]  /*62d0*/  ISETP.NE.AND.EX P3, PT, R57, RZ, PT, P3 ;  /* 0x000000ff3900720c */ /* 0x000ff60003f65330 */
[----:B------:R-:W-:Y:S02]  /*62e0*/  @!UPT UIADD3 URZ, UPT, UPT, URZ, URZ, URZ ;  /* 0x000000fffffff290 */ /* 0x000fe4000fffe0ff */
[----:B------:R-:W1:Y:S01]  /*62f0*/  @P3 LDC.64 R2, c[0x0][0x8a8] ;  /* 0x00022a00ff023b82 */ /* 0x000e620000000a00 */
[----:B------:R-:W-:Y:S04]  /*6300*/  @P3 IMAD R0, R58, UR36, RZ ;  /* 0x000000243a003c24 */ /* 0x000fe8000f8e02ff */
[----:B-1----:R-:W-:Y:S05]  /*6310*/  @P3 IMAD.WIDE R2, R0, 0x4, R2 ;  /* 0x0000000400023825 */ /* 0x002fea00078e0202 */
[----:B-----5:R1:W5:Y:S02]  /*6320*/  @P3 LDG.E R33, desc[UR46][R2.64] ;  /* 0x0000002e02213981 */ /* 0x020364000c1e1900 */
[----:B-1----:R-:W2:Y:S02]  /*6330*/  @!P3 LDC R33, c[0x0][0x8a0] ;  /* 0x00022800ff21bb82 */ /* 0x002ea40000000800 */
.L_x_107:
[----:B-----5:R-:W-:Y:S01]  /*6340*/  FSETP.NEU.AND P3, PT, R35, RZ, PT ;  /* 0x000000ff2300720b */ /* 0x020fe20003f6d000 */
[----:B------:R-:W-:Y:S01]  /*6350*/  ULOP3.LUT UR4, UR51, 0x1, URZ, 0x3c, !UPT ;  /* 0x0000000133047892 */ /* 0x000fe2000f8e3cff */
[----:B------:R-:W-:Y:S01]  /*6360*/  SEL R4, RZ, 0xffffffff, P2 ;  /* 0xffffffffff047807 */ /* 0x000fe20001000000 */
[----:B------:R-:W-:Y:S01]  /*6370*/  IMAD.U32 R88, RZ, RZ, UR56 ;  /* 0x00000038ff587e24 */ /* 0x000fe2000f8e00ff */
[----:B------:R-:W-:Y:S01]  /*6380*/  @P1 LOP3.LUT P2, RZ, R64, 0xff, RZ, 0xc0, !PT ;  /* 0x000000ff40ff1812 */ /* 0x000fe2000784c0ff */
[----:B------:R-:W-:Y:S01]  /*6390*/  IMAD.SHL.U32 R83, R70, 0x10, RZ ;  /* 0x0000001046537824 */ /* 0x000fe200078e00ff */
[----:B------:R-:W-:Y:S01]  /*63a0*/  @P1 SEL R0, RZ, 0xffffffff, P3 ;  /* 0xffffffffff001807 */ /* 0x000fe20001800000 */
[----:B------:R-:W-:Y:S01]  /*63b0*/  IMAD.U32 R91, RZ, RZ, UR4 ;  /* 0x00000004ff5b7e24 */ /* 0x000fe2000f8e00ff */
[----:B------:R-:W-:Y:S01]  /*63c0*/  LEA R81, R31, UR48, 0x3 ;  /* 0x000000301f517c11 */ /* 0x000fe2000f8e18ff */
[----:B------:R-:W-:Y:S01]  /*63d0*/  IMAD.SHL.U32 R88, R88, 0x2000, RZ ;  /* 0x0000200058587824 */ /* 0x000fe200078e00ff */
[----:B------:R-:W-:Y:S01]  /*63e0*/  @P0 SEL R0, R4, R0, !P2 ;  /* 0x0000000004000207 */ /* 0x000fe20005000000 */
[----:B------:R-:W-:Y:S01]  /*63f0*/  IMAD.SHL.U32 R82, R69, 0x10, RZ ;  /* 0x0000001045527824 */ /* 0x000fe200078e00ff */
[----:B------:R-:W-:Y:S01]  /*6400*/  PLOP3.LUT P2, PT, PT, PT, UP1, 0x80, 0x8 ;  /* 0x000000000008781c */ /* 0x000fe20003f4f018 */
[----:B------:R-:W-:Y:S01]  /*6410*/  IMAD.IADD R87, R75, 0x1, R88 ;  /* 0x000000014b577824 */ /* 0x000fe200078e0258 */
[----:B------:R-:W-:Y:S01]  /*6420*/  @P1 LOP3.LUT R0, R0, 0x1, RZ, 0xc0, !PT ;  /* 0x0000000100001812 */ /* 0x000fe200078ec0ff */
[----:B------:R-:W-:Y:S01]  /*6430*/  BSSY B1, `(.L_x_108) ;  /* 0x0000039000017945 */ /* 0x000fe20003800000 */
[----:B------:R-:W-:Y:S01]  /*6440*/  LOP3.LUT P4, R78, R64, 0xff, RZ, 0xc0, !PT ;  /* 0x000000ff404e7812 */ /* 0x000fe2000788c0ff */
[----:B------:R-:W-:Y:S01]  /*6450*/  IMAD.IADD R86, R87, 0x1, R83 ;  /* 0x0000000157567824 */ /* 0x000fe200078e0253 */
[----:B------:R-:W-:Y:S01]  /*6460*/  ISETP.NE.U32.OR P5, PT, R0, 0x1, !P1 ;  /* 0x000000010000780c */ /* 0x000fe20004fa5470 */
[----:B------:R-:W-:Y:S01]  /*6470*/  IMAD.U32 R0, RZ, RZ, UR56 ;  /* 0x00000038ff007e24 */ /* 0x000fe2000f8e00ff */
[----:B------:R-:W-:Y:S01]  /*6480*/  SEL R3, RZ, 0xffffffff, P3 ;  /* 0xffffffffff037807 */ /* 0x000fe20001800000 */
[----:B------:R-:W-:Y:S01]  /*6490*/  IMAD.MOV.U32 R90, RZ, RZ, 0x1 ;  /* 0x00000001ff5a7424 */ /* 0x000fe200078e00ff */
[----:B------:R-:W-:Y:S01]  /*64a0*/  P2R R80, PR, RZ, 0x20 ;  /* 0x00000020ff507803 */ /* 0x000fe20000000000 */
[----:B------:R-:W-:Y:S01]  /*64b0*/  IMAD R34, R31, 0x20, R32 ;  /* 0x000000201f227824 */ /* 0x000fe200078e0220 */
[----:B------:R-:W-:Y:S01]  /*64c0*/  LEA R0, R0, UR48, 0x3 ;  /* 0x0000003000007c11 */ /* 0x000fe2000f8e18ff */
[----:B------:R-:W-:Y:S01]  /*64d0*/  IMAD.U32 R89, RZ, RZ, UR56 ;  /* 0x00000038ff597e24 */ /* 0x000fe2000f8e00ff */
[----:B------:R-:W-:Y:S02]  /*64e0*/  @P2 SEL R3, R4, R3, !P4 ;  /* 0x0000000304032207 */ /* 0x000fe40006000000 */
[----:B------:R-:W-:Y:S02]  /*64f0*/  CS2R R46, SRZ ;  /* 0x00000000002e7805 */ /* 0x000fe4000001ff00 */
[----:B------:R-:W-:Y:S02]  /*6500*/  CS2R R44, SRZ ;  /* 0x00000000002c7805 */ /* 0x000fe4000001ff00 */
[----:B------:R-:W-:Y:S02]  /*6510*/  CS2R R42, SRZ ;  /* 0x00000000002a7805 */ /* 0x000fe4000001ff00 */
[----:B------:R-:W-:Y:S02]  /*6520*/  LOP3.LUT R3, R3, 0x1, RZ, 0xc0, !PT ;  /* 0x0000000103037812 */ /* 0x000fe400078ec0ff */
[----:B------:R-:W-:Y:S02]  /*6530*/  CS2R R40, SRZ ;  /* 0x0000000000287805 */ /* 0x000fe4000001ff00 */
[----:B------:R-:W-:Y:S02]  /*6540*/  @P5 SHF.L.U32 R2, R91, 0x1f, RZ ;  /* 0x0000001f5b025819 */ /* 0x000fe400000006ff */
[----:B------:R-:W-:Y:S02]  /*6550*/  CS2R R50, SRZ ;  /* 0x0000000000327805 */ /* 0x000fe4000001ff00 */
[----:B------:R-:W-:Y:S02]  /*6560*/  ISETP.NE.U32.AND P2, PT, R3, 0x1, PT ;  /* 0x000000010300780c */ /* 0x000fe40003f45070 */
[----:B------:R-:W-:Y:S01]  /*6570*/  CS2R R48, SRZ ;  /* 0x0000000000307805 */ /* 0x000fe2000001ff00 */
[----:B------:R1:W3:Y:S01]  /*6580*/  @P5 SYNCS.PHASECHK.TRANS64.TRYWAIT P1, [R0+URZ+0x80], R2 ;  /* 0x00008002000055a7 */ /* 0x0002e200080211ff */
[----:B------:R-:W-:Y:S02]  /*6590*/  CS2R R54, SRZ ;  /* 0x0000000000367805 */ /* 0x000fe4000001ff00 */
[----:B------:R-:W-:Y:S02]  /*65a0*/  P2R R92, PR, RZ, 0x4 ;  /* 0x00000004ff5c7803 */ /* 0x000fe40000000000 */
[----:B------:R-:W-:Y:S01]  /*65b0*/  CS2R R52, SRZ ;  /* 0x0000000000347805 */ /* 0x000fe2000001ff00 */
[----:B------:R-:W-:Y:S02]  /*65c0*/  IMAD.IADD R85, R87, 0x1, R82 ;  /* 0x0000000157557824 */ /* 0x000fe400078e0252 */
[----:B------:R-:W-:Y:S01]  /*65d0*/  IMAD.IADD R84, R74, 0x1, R86 ;  /* 0x000000014a547824 */ /* 0x000fe200078e0256 */
[----:B-1----:R-:W-:Y:S04]  /*65e0*/  SHF.L.U32 R2, R73, 0x1f, RZ ;  /* 0x0000001f49027819 */ /* 0x002fe800000006ff */
[----:B------:R1:W4:Y:S01]  /*65f0*/  SYNCS.PHASECHK.TRANS64.TRYWAIT P0, [R81+URZ+0xe0], R2 ;  /* 0x0000e002510075a7 */ /* 0x00032200080011ff */
[----:B---3--:R-:W-:Y:S01]  /*6600*/  @P5 SEL R90, RZ, 0x1, !P1 ;  /* 0x00000001ff5a5807 */ /* 0x008fe20004800000 */
[----:B-1----:R-:W-:Y:S06]  /*6610*/  @!P5 BRA `(.L_x_109) ;  /* 0x000000000068d947 */ /* 0x002fec0003800000 */
[----:B------:R-:W-:Y:S01]  /*6620*/  ISETP.NE.AND P1, PT, R90, RZ, PT ;  /* 0x000000ff5a00720c */ /* 0x000fe20003f25270 */
[----:B------:R-:W-:Y:S01]  /*6630*/  BSSY B0, `(.L_x_110) ;  /* 0x000000d000007945 */ /* 0x000fe20003800000 */
[----:B------:R-:W-:Y:S02]  /*6640*/  CS2R R54, SRZ ;  /* 0x0000000000367805 */ /* 0x000fe4000001ff00 */
[----:B------:R-:W-:Y:S02]  /*6650*/  CS2R R52, SRZ ;  /* 0x0000000000347805 */ /* 0x000fe4000001ff00 */
[----:B------:R-:W-:Y:S02]  /*6660*/  CS2R R50, SRZ ;  /* 0x0000000000327805 */ /* 0x000fe4000001ff00 */
[----:B------:R-:W-:Y:S02]  /*6670*/  CS2R R48, SRZ ;  /* 0x0000000000307805 */ /* 0x000fe4000001ff00 */
[----:B------:R-:W-:Y:S02]  /*6680*/  CS2R R42, SRZ ;  /* 0x00000000002a7805 */ /* 0x000fe4000001ff00 */
[----:B------:R-:W-:Y:S02]  /*6690*/  CS2R R40, SRZ ;  /* 0x0000000000287805 */ /* 0x000fe4000001ff00 */
[----:B------:R-:W-:Y:S02]  /*66a0*/  CS2R R46, SRZ ;  /* 0x00000000002e7805 */ /* 0x000fe4000001ff00 */
[----:B------:R-:W-:Y:S01]  /*66b0*/  CS2R R44, SRZ ;  /* 0x00000000002c7805 */ /* 0x000fe2000001ff00 */
[----:B------:R-:W-:Y:S06]  /*66c0*/  @P1 BRA `(.L_x_111) ;  /* 0x00000000000c1947 */ /* 0x000fec0003800000 */
[----:B------:R-:W-:Y:S04]  /*66d0*/  SHF.L.U32 R3, R91, 0x1f, RZ ;  /* 0x0000001f5b037819 */ /* 0x000fe800000006ff */
[----:B------:R-:W1:Y:S02]  /*66e0*/  SYNCS.PHASECHK.TRANS64.TRYWAIT P1, [R0+URZ+0x80], R3 ;  /* 0x00008003000075a7 */ /* 0x000e6400080211ff */
[----:B-1----:R-:W-:Y:S05]  /*66f0*/  @!P1 BRA `(.L_x_112) ;  /* 0x0000002000a49947 */ /* 0x002fea0003800000 */
.L_x_111:
[----:B------:R-:W-:Y:S05]  /*6700*/  BSYNC B0 ;  /* 0x0000000000007941 */ /* 0x000fea0003800000 */
.L_x_110:
[----:B------:R-:W-:Y:S01]  /*6710*/  ISETP.NE.AND P1, PT, R92, RZ, PT ;  /* 0x000000ff5c00720c */ /* 0x000fe20003f25270 */
[----:B------:R-:W-:Y:S04]  /*6720*/  UIADD3 UR5, UPT, UPT, UR56, 0x1, URZ ;  /* 0x0000000138057890 */ /* 0x000fe8000fffe0ff */
[----:B------:R-:W-:Y:S04]  /*6730*/  UISETP.NE.AND UP0, UPT, UR5, 0x3, UPT ;  /* 0x000000030500788c */ /* 0x000fe8000bf05270 */
[----:B------:R-:W-:Y:S02]  /*6740*/  USEL UR4, URZ, 0x1, UP0 ;  /* 0x00000001ff047887 */ /* 0x000fe40008000000 */
[----:B------:R-:W-:Y:S02]  /*6750*/  USEL UR5, UR5, URZ, UP0 ;  /* 0x000000ff05057287 */ /* 0x000fe40008000000 */
[----:B------:R3:W1:Y:S02]  /*6760*/  @P1 LDS.128 R52, [R87] ;  /* 0x0000000057341984 */ /* 0x0006640000000c00 */
[----:B------:R-:W-:Y:S02]  /*6770*/  LOP3.LUT R91, R91, UR4, RZ, 0x3c, !PT ;  /* 0x000000045b5b7c12 */ /* 0x000fe4000f8e3cff */
[----:B------:R3:W1:Y:S01]  /*6780*/  @P1 LDS.128 R48, [R86+0x10] ;  /* 0x0000100056301984 */ /* 0x0006620000000c00 */
[----:B------:R-:W-:Y:S03]  /*6790*/  IMAD.U32 R89, RZ, RZ, UR5 ;  /* 0x00000005ff597e24 */ /* 0x000fe6000f8e00ff */
[----:B------:R3:W1:Y:S04]  /*67a0*/  @P1 LDS.128 R40, [R85+0x20] ;  /* 0x0000200055281984 */ /* 0x0006680000000c00 */
[----:B------:R3:W1:Y:S02]  /*67b0*/  @P1 LDS.128 R44, [R84+0x10] ;  /* 0x00001000542c1984 */ /* 0x0006640000000c00 */
.L_x_109:
[----:B------:R-:W-:Y:S05]  /*67c0*/  BSYNC B1 ;  /* 0x0000000000017941 */ /* 0x000fea0003800000 */
.L_x_108:
[----:B-1----:R-:W-:Y:S04]  /*67d0*/  SHF.R.U32.HI R0, RZ, 0x15, R34 ;  /* 0x00000015ff007819 */ /* 0x002fe80000011622 */
[----:B------:R-:W-:Y:S01]  /*67e0*/  LOP3.LUT P1, RZ, R0, 0x3, R68, 0x48, !PT ;  /* 0x0000000300ff7812 */ /* 0x000fe20007824844 */
[----:B------:R-:W-:Y:S01]  /*67f0*/  @!UPT UIADD3 URZ, UPT, UPT, URZ, URZ, URZ ;  /* 0x000000fffffff290 */ /* 0x000fe2000fffe0ff */
[----:B----4-:R-:W-:Y:S11]  /*6800*/  @P0 BRA `(.L_x_113) ;  /* 0x0000000000080947 */ /* 0x010ff60003800000 */
[----:B------:R-:W1:Y:S02]  /*6810*/  SYNCS.PHASECHK.TRANS64.TRYWAIT P0, [R81+URZ+0xe0], R2 ;  /* 0x0000e002510075a7 */ /* 0x000e6400080011ff */
[----:B-1----:R-:W-:Y:S05]  /*6820*/  @!P0 BRA `(.L_x_114) ;  /* 0x00000020006c8947 */ /* 0x002fea0003800000 */
.L_x_113:
[----:B------:R-:W-:Y:S05]  /*6830*/  @!P1 BRA `(.L_x_115) ;  /* 0x0000000000409947 */ /* 0x000fea0003800000 */
[----:B------:R-:W4:Y:S01]  /*6840*/  LDCU.64 UR8, c[0x4][0x70] ;  /* 0x01000e00ff0877ac */ /* 0x000f220008000a00 */
[----:B------:R-:W-:Y:S01]  /*6850*/  MOV R3, 0x0 ;  /* 0x0000000000037802 */ /* 0x000fe20000000f00 */
[----:B------:R-:W-:Y:S02]  /*6860*/  HFMA2 R12, -RZ, RZ, 0, 5.9604644775390625e-08 ;  /* 0x00000001ff0c7431 */ /* 0x000fe400000001ff */
[----:B------:R-:W-:Y:S02]  /*6870*/  IMAD.MOV.U32 R8, RZ, RZ, 0x192 ;  /* 0x00000192ff087424 */ /* 0x000fe400078e00ff */
[----:B------:R-:W-:Y:S01]  /*6880*/  IMAD.MOV.U32 R13, RZ, RZ, RZ ;  /* 0x000000ffff0d7224 */ /* 0x000fe200078e00ff */
[----:B------:R-:W5:Y:S01]  /*6890*/  LDCU.64 UR6, c[0x4][0x78] ;  /* 0x01000f00ff0677ac */ /* 0x000f620008000a00 */
[----:B-1----:R-:W1:Y:S01]  /*68a0*/  LDC.64 R2, c[0x4][R3] ;  /* 0x0100000003027b82 */ /* 0x002e620000000a00 */
[----:B------:R-:W2:Y:S01]  /*68b0*/  LDCU.64 UR4, c[0x4][0x10] ;  /* 0x01000200ff0477ac */ /* 0x000ea20008000a00 */
[----:B----4-:R-:W-:Y:S01]  /*68c0*/  MOV R5, UR9 ;  /* 0x0000000900057c02 */ /* 0x010fe20008000f00 */
[----:B------:R-:W-:Y:S01]  /*68d0*/  IMAD.U32 R4, RZ, RZ, UR8 ;  /* 0x00000008ff047e24 */ /* 0x000fe2000f8e00ff */
[----:B-----5:R-:W-:Y:S01]  /*68e0*/  MOV R7, UR7 ;  /* 0x0000000700077c02 */ /* 0x020fe20008000f00 */
[----:B------:R-:W-:Y:S01]  /*68f0*/  IMAD.U32 R6, RZ, RZ, UR6 ;  /* 0x00000006ff067e24 */ /* 0x000fe2000f8e00ff */
[----:B--2---:R-:W-:Y:S01]  /*6900*/  MOV R11, UR5 ;  /* 0x00000005000b7c02 */ /* 0x004fe20008000f00 */
[----:B------:R-:W-:Y:S02]  /*6910*/  IMAD.U32 R10, RZ, RZ, UR4 ;  /* 0x00000004ff0a7e24 */ /* 0x000fe4000f8e00ff */
[----:B------:R-:W-:Y:S07]  /*6920*/  LEPC R20, `(.L_x_115) ;  /* 0x000000001014794e */ /* 0x000fee0000000000 */
[----:B-1-3--:R-:W-:Y:S05]  /*6930*/  CALL.ABS.NOINC R2 ;  /* 0x0000000002007343 */ /* 0x00afea0003c00000 */
.L_x_115:
[----:B------:R-:W-:Y:S01]  /*6940*/  LOP3.LUT R20, R52, 0xffffe000, RZ, 0xc0, !PT ;  /* 0xffffe00034147812 */ /* 0x000fe200078ec0ff */
[----:B------:R-:W-:Y:S05]  /*6950*/  WARPSYNC.ALL ;  /* 0x0000000000007948 */ /* 0x000fea0003800000 */
[----:B------:R-:W-:Y:S01]  /*6960*/  R2UR UR4, R34 ;  /* 0x00000000220472ca */ /* 0x000fe200000e0000 */
[----:B------:R-:W-:Y:S01]  /*6970*/  BSSY.RECONVERGENT B0, `(.L_x_116) ;  /* 0x000005b000007945 */ /* 0x000fe20003800200 */
[----:B------:R-:W-:Y:S11]  /*6980*/  ISETP.NE.AND P0, PT, R76, RZ, PT ;  /* 0x000000ff4c00720c */ /* 0x000ff60003f05270 */
[----:B------:R-:W2:Y:S02]  /*6990*/  LDTM.x16 R4, tmem[UR4] ;  /* 0x00000004000479ee */ /* 0x000ea40008240000 */
[C---:B--2---:R-:W-:Y:S01]  /*69a0*/  FMUL R0, R33.reuse, R4 ;  /* 0x0000000421007220 */ /* 0x044fe20000400000 */
[C---:B-1----:R-:W-:Y:S01]  /*69b0*/  FMUL R2, R33.reuse, R5 ;  /* 0x0000000521027220 */ /* 0x042fe20000400000 */
[C---:B------:R-:W-:Y:S01]  /*69c0*/  FMUL R4, R33.reuse, R8 ;  /* 0x0000000821047220 */ /* 0x040fe20000400000 */
[C---:B------:R-:W-:Y:S01]  /*69d0*/  FMUL R5, R33.reuse, R9 ;  /* 0x0000000921057220 */ /* 0x040fe20000400000 */
[C---:B------:R-:W-:Y:S01]  /*69e0*/  FMUL R8, R33.reuse, R12 ;  /* 0x0000000c21087220 */ /* 0x040fe20000400000 */
[C---:B------:R-:W-:Y:S01]  /*69f0*/  FMUL R9, R33.reuse, R13 ;  /* 0x0000000d21097220 */ /* 0x040fe20000400000 */
[----:B------:R-:W-:Y:S01]  /*6a00*/  FMUL R12, R33, R16 ;  /* 0x00000010210c7220 */ /* 0x000fe20000400000 */
[----:B------:R-:W-:Y:S01]  /*6a10*/  LOP3.LUT R16, R53, 0xffffe000, RZ, 0xc0, !PT ;  /* 0xffffe00035107812 */ /* 0x000fe200078ec0ff */
[----:B------:R-:W-:Y:S01]  /*6a20*/  FMUL R13, R33, R17 ;  /* 0x00000011210d7220 */ /* 0x000fe20000400000 */
[----:B------:R-:W-:Y:S01]  /*6a30*/  LOP3.LUT R17, R54, 0xffffe000, RZ, 0xc0, !PT ;  /* 0xffffe00036117812 */ /* 0x000fe200078ec0ff */
[----:B------:R-:W-:Y:S01]  /*6a40*/  FFMA R36, R35, R20, R0 ;  /* 0x0000001423247223 */ /* 0x000fe20000000000 */
[----:B------:R-:W-:Y:S01]  /*6a50*/  LOP3.LUT R0, R55, 0xffffe000, RZ, 0xc0, !PT ;  /* 0xffffe00037007812 */ /* 0x000fe200078ec0ff */
[C---:B------:R-:W-:Y:S01]  /*6a60*/  FMUL R3, R33.reuse, R6 ;  /* 0x0000000621037220 */ /* 0x040fe20000400000 */
[C---:B------:R-:W-:Y:S01]  /*6a70*/  FMUL R6, R33.reuse, R10 ;  /* 0x0000000a21067220 */ /* 0x040fe20000400000 */
[C---:B------:R-:W-:Y:S01]  /*6a80*/  FMUL R7, R33.reuse, R7 ;  /* 0x0000000721077220 */ /* 0x040fe20000400000 */
[----:B------:R-:W-:Y:S01]  /*6a90*/  F2FP.TF32.F32.PACK_B R36, R36 ;  /* 0x00000024ff24723e */ /* 0x000fe200024050ff */
[C---:B------:R-:W-:Y:S01]  /*6aa0*/  FMUL R10, R33.reuse, R14 ;  /* 0x0000000e210a7220 */ /* 0x040fe20000400000 */
[----:B------:R-:W-:Y:S01]  /*6ab0*/  FMUL R14, R33, R18 ;  /* 0x00000012210e7220 */ /* 0x000fe20000400000 */
[----:B------:R-:W-:Y:S01]  /*6ac0*/  LOP3.LUT R18, R48, 0xffffe000, RZ, 0xc0, !PT ;  /* 0xffffe00030127812 */ /* 0x000fe200078ec0ff */
[----:B------:R-:W-:Y:S01]  /*6ad0*/  FFMA R37, R35, R16, R2 ;  /* 0x0000001023257223 */ /* 0x000fe20000000002 */
[----:B------:R-:W-:Y:S01]  /*6ae0*/  LOP3.LUT R2, R49, 0xffffe000, RZ, 0xc0, !PT ;  /* 0xffffe00031027812 */ /* 0x000fe200078ec0ff */
[----:B------:R-:W-:Y:S01]  /*6af0*/  FFMA R38, R35, R17, R3 ;  /* 0x0000001123267223 */ /* 0x000fe20000000003 */
[----:B------:R-:W-:Y:S01]  /*6b00*/  LOP3.LUT R3, R51, 0xffffe000, RZ, 0xc0, !PT ;  /* 0xffffe00033037812 */ /* 0x000fe200078ec0ff */
[C---:B------:R-:W-:Y:S01]  /*6b10*/  FFMA R39, R35.reuse, R0, R7 ;  /* 0x0000000023277223 */ /* 0x040fe20000000007 */
[----:B------:R-:W-:Y:S01]  /*6b20*/  LOP3.LUT R0, R50, 0xffffe000, RZ, 0xc0, !PT ;  /* 0xffffe00032007812 */ /* 0x000fe200078ec0ff */
[C---:B------:R-:W-:Y:S01]  /*6b30*/  FFMA R4, R35.reuse, R18, R4 ;  /* 0x0000001223047223 */ /* 0x040fe20000000004 */
[----:B------:R-:W-:Y:S01]  /*6b40*/  F2FP.TF32.F32.PACK_B R37, R37 ;  /* 0x00000025ff25723e */ /* 0x000fe200024050ff */
[----:B------:R-:W-:Y:S01]  /*6b50*/  FFMA R5, R35, R2, R5 ;  /* 0x0000000223057223 */ /* 0x000fe20000000005 */
[----:B------:R-:W-:Y:S01]  /*6b60*/  FMUL R11, R33, R11 ;  /* 0x0000000b210b7220 */ /* 0x000fe20000400000 */
[----:B------:R-:W-:Y:S01]  /*6b70*/  F2FP.TF32.F32.PACK_B R38, R38 ;  /* 0x00000026ff26723e */ /* 0x000fe200024050ff */
[C---:B------:R-:W-:Y:S01]  /*6b80*/  FFMA R6, R35.reuse, R0, R6 ;  /* 0x0000000023067223 */ /* 0x040fe20000000006 */
[----:B------:R-:W-:Y:S01]  /*6b90*/  F2FP.TF32.F32.PACK_B R39, R39 ;  /* 0x00000027ff27723e */ /* 0x000fe200024050ff */
[----:B------:R-:W-:Y:S01]  /*6ba0*/  FFMA R7, R35, R3, R11 ;  /* 0x0000000323077223 */ /* 0x000fe2000000000b */
[----:B------:R-:W-:Y:S01]  /*6bb0*/  LOP3.LUT R2, R40, 0xffffe000, RZ, 0xc0, !PT ;  /* 0xffffe00028027812 */ /* 0x000fe200078ec0ff */
[----:B------:R-:W-:Y:S01]  /*6bc0*/  FMUL R15, R33, R15 ;  /* 0x0000000f210f7220 */ /* 0x000fe20000400000 */
[----:B------:R-:W-:Y:S01]  /*6bd0*/  LOP3.LUT R16, R41, 0xffffe000, RZ, 0xc0, !PT ;  /* 0xffffe00029107812 */ /* 0x000fe200078ec0ff */
[----:B------:R1:W-:Y:S01]  /*6be0*/  STS.128 [R87], R36 ;  /* 0x0000002457007388 */ /* 0x0003e20000000c00 */
[----:B------:R-:W-:Y:S01]  /*6bf0*/  LOP3.LUT R0, R42, 0xffffe000, RZ, 0xc0, !PT ;  /* 0xffffe0002a007812 */ /* 0x000fe200078ec0ff */
[----:B------:R-:W-:Y:S01]  /*6c00*/  FFMA R8, R35, R2, R8 ;  /* 0x0000000223087223 */ /* 0x000fe20000000008 */
[----:B------:R-:W-:Y:S01]  /*6c10*/  LOP3.LUT R2, R43, 0xffffe000, RZ, 0xc0, !PT ;  /* 0xffffe0002b027812 */ /* 0x000fe200078ec0ff */
[C---:B------:R-:W-:Y:S01]  /*6c20*/  FFMA R9, R35.reuse, R16, R9 ;  /* 0x0000001023097223 */ /* 0x040fe20000000009 */
[----:B------:R-:W-:Y:S01]  /*6c30*/  F2FP.TF32.F32.PACK_B R4, R4 ;  /* 0x00000004ff04723e */ /* 0x000fe200024050ff */
[C---:B------:R-:W-:Y:S01]  /*6c40*/  FFMA R10, R35.reuse, R0, R10 ;  /* 0x00000000230a7223 */ /* 0x040fe2000000000a */
[----:B------:R-:W-:Y:S01]  /*6c50*/  F2FP.TF32.F32.PACK_B R5, R5 ;  /* 0x00000005ff05723e */ /* 0x000fe200024050ff */
[----:B------:R-:W-:Y:S01]  /*6c60*/  FFMA R11, R35, R2, R15 ;  /* 0x00000002230b7223 */ /* 0x000fe2000000000f */
[----:B------:R-:W-:Y:S01]  /*6c70*/  F2FP.TF32.F32.PACK_B R6, R6 ;  /* 0x00000006ff06723e */ /* 0x000fe200024050ff */
[----:B------:R-:W-:Y:S01]  /*6c80*/  FMUL R19, R33, R19 ;  /* 0x0000001321137220 */ /* 0x000fe20000400000 */
[----:B------:R-:W-:Y:S02]  /*6c90*/  F2FP.TF32.F32.PACK_B R7, R7 ;  /* 0x00000007ff07723e */ /* 0x000fe400024050ff */
[----:B------:R-:W-:Y:S02]  /*6ca0*/  LOP3.LUT R3, R44, 0xffffe000, RZ, 0xc0, !PT ;  /* 0xffffe0002c037812 */ /* 0x000fe400078ec0ff */
[----:B------:R-:W-:Y:S01]  /*6cb0*/  LOP3.LUT R0, R45, 0xffffe000, RZ, 0xc0, !PT ;  /* 0xffffe0002d007812 */ /* 0x000fe200078ec0ff */
[----:B------:R1:W-:Y:S01]  /*6cc0*/  STS.128 [R86+0x10], R4 ;  /* 0x0000100456007388 */ /* 0x0003e20000000c00 */
        /* <DEDUP_REMOVED lines=8> */
[----:B------:R-:W-:Y:S02]  /*6d50*/  F2FP.TF32.F32.PACK_B R10, R10 ;  /* 0x0000000aff0a723e */ /* 0x000fe400024050ff */
[----:B------:R-:W-:Y:S02]  /*6d60*/  F2FP.TF32.F32.PACK_B R11, R11 ;  /* 0x0000000bff0b723e */ /* 0x000fe400024050ff */
[----:B------:R-:W-:Y:S02]  /*6d70*/  F2FP.TF32.F32.PACK_B R12, R12 ;  /* 0x0000000cff0c723e */ /* 0x000fe400024050ff */
[----:B------:R-:W-:Y:S01]  /*6d80*/  F2FP.TF32.F32.PACK_B R13, R13 ;  /* 0x0000000dff0d723e */ /* 0x000fe200024050ff */
[----:B------:R1:W-:Y:S01]  /*6d90*/  STS.128 [R85+0x20], R8 ;  /* 0x0000200855007388 */ /* 0x0003e20000000c00 */
[----:B------:R-:W-:Y:S02]  /*6da0*/  F2FP.TF32.F32.PACK_B R14, R14 ;  /* 0x0000000eff0e723e */ /* 0x000fe400024050ff */
[----:B------:R-:W-:Y:S05]  /*6db0*/  F2FP.TF32.F32.PACK_B R15, R15 ;  /* 0x0000000fff0f723e */ /* 0x000fea00024050ff */
[----:B------:R1:W-:Y:S01]  /*6dc0*/  STS.128 [R84+0x10], R12 ;  /* 0x0000100c54007388 */ /* 0x0003e20000000c00 */
[----:B------:R-:W-:Y:S01]  /*6dd0*/  @!PT LDS RZ, [RZ] ;  /* 0x00000000fffff984 */ /* 0x000fe20000000800 */
[----:B------:R-:W-:Y:S01]  /*6de0*/  @!PT LDS RZ, [RZ] ;  /* 0x00000000fffff984 */ /* 0x000fe20000000800 */
[----:B------:R-:W-:Y:S01]  /*6df0*/  @!PT LDS RZ, [RZ] ;  /* 0x00000000fffff984 */ /* 0x000fe20000000800 */
[----:B------:R-:W-:Y:S01]  /*6e00*/  @!PT LDS RZ, [RZ] ;  /* 0x00000000fffff984 */ /* 0x000fe20000000800 */
[----:B------:R2:W-:Y:S07]  /*6e10*/  MEMBAR.ALL.CTA ;  /* 0x0000000000007992 */ /* 0x0005ee0000008000 */
[----:B--2---:R-:W2:Y:S02]  /*6e20*/  FENCE.VIEW.ASYNC.S ;  /* 0x00000000000073c6 */ /* 0x004ea40000000000 */
[----:B--2---:R-:W-:Y:S06]  /*6e30*/  BAR.SYNC.DEFER_BLOCKING 0x1, 0x80 ;  /* 0x0042000000007b1d */ /* 0x004fec0000010000 */
[----:B------:R-:W-:Y:S05]  /*6e40*/  @P0 BRA `(.L_x_117) ;  /* 0x0000000000340947 */ /* 0x000fea0003800000 */
[----:B------:R-:W-:Y:S01]  /*6e50*/  R2UR UR10, R88 ;  /* 0x00000000580a72ca */ /* 0x000fe200000e0000 */
[----:B------:R-:W-:Y:S01]  /*6e60*/  UIADD3 UR8, UP0, UPT, UR54, 0x680, URZ ;  /* 0x0000068036087890 */ /* 0x000fe2000ff1e0ff */
[----:B------:R-:W-:Y:S01]  /*6e70*/  UMOV UR43, UR36 ;  /* 0x00000024002b7c82 */ /* 0x000fe20008000000 */
[----:B------:R-:W-:Y:S02]  /*6e80*/  UIADD3 UR5, UPT, UPT, UR41, 0x20, URZ ;  /* 0x0000002029057890 */ /* 0x000fe4000fffe0ff */
[----:B------:R-:W-:Y:S01]  /*6e90*/  UIADD3.X UR9, UPT, UPT, URZ, UR55, URZ, UP0, !UPT ;  /* 0x00000037ff097290 */ /* 0x000fe200087fe4ff */
[----:B------:R-:W-:Y:S01]  /*6ea0*/  UMOV UR6, UR42 ;  /* 0x0000002a00067c82 */ /* 0x000fe20008000000 */
[----:B------:R-:W-:Y:S06]  /*6eb0*/  UMOV UR7, UR36 ;  /* 0x0000002400077c82 */ /* 0x000fec0008000000 */
[----:B------:R-:W-:Y:S04]  /*6ec0*/  UIADD3 UR10, UPT, UPT, UR48, UR10, URZ ;  /* 0x0000000a300a7290 */ /* 0x000fe8000fffe0ff */
[----:B------:R-:W-:Y:S02]  /*6ed0*/  UIADD3 UR40, UPT, UPT, UR10, 0x200, URZ ;  /* 0x000002000a287890 */ /* 0x000fe4000fffe0ff */
[----:B------:R-:W-:Y:S07]  /*6ee0*/  UIADD3 UR4, UPT, UPT, UR10, 0x1200, URZ ;  /* 0x000012000a047890 */ /* 0x000fee000fffe0ff */
[----:B------:R2:W-:Y:S02]  /*6ef0*/  UTMASTG.3D [UR40], [UR8] ;  /* 0x00000028080073b5 */ /* 0x0005e40008010000 */
[----:B------:R2:W-:Y:S02]  /*6f00*/  UTMASTG.3D [UR4], [UR8] ;  /* 0x00000004080073b5 */ /* 0x0005e40008010000 */
[----:B--2---:R0:W-:Y:S02]  /*6f10*/  UTMACMDFLUSH ;  /* 0x00000000000079b7 */ /* 0x0041e40000000000 */
.L_x_117:
[----:B------:R-:W-:Y:S05]  /*6f20*/  BSYNC.RECONVERGENT B0 ;  /* 0x0000000000007941 */ /* 0x000fea0003800200 */
.L_x_116:
[----:B------:R-:W-:Y:S01]  /*6f30*/  UIADD3 UR40, UPT, UPT, UR56, 0x1, URZ ;  /* 0x0000000138287890 */ /* 0x000fe2000fffe0ff */
[----:B------:R-:W-:Y:S03]  /*6f40*/  BSSY.RECONVERGENT B0, `(.L_x_118) ;  /* 0x0000005000007945 */ /* 0x000fe60003800200 */
[----:B------:R-:W-:Y:S04]  /*6f50*/  UISETP.NE.AND UP0, UPT, UR40, 0x3, UPT ;  /* 0x000000032800788c */ /* 0x000fe8000bf05270 */
[----:B------:R-:W-:Y:S01]  /*6f60*/  USEL UR43, UR40, URZ, UP0 ;  /* 0x000000ff282b7287 */ /* 0x000fe20008000000 */
[----:B------:R-:W-:Y:S11]  /*6f70*/  @P0 BRA `(.L_x_119) ;  /* 0x0000000000040947 */ /* 0x000ff60003800000 */
[----:B------:R-:W-:Y:S04]  /*6f80*/  DEPBAR.LE SB0, 0x1 ;  /* 0x000080400000791a */ /* 0x000fe80000000000 */
.L_x_119:
[----:B------:R-:W-:Y:S05]  /*6f90*/  BSYNC.RECONVERGENT B0 ;  /* 0x0000000000007941 */ /* 0x000fea0003800200 */
.L_x_118:
[----:B------:R-:W-:Y:S01]  /*6fa0*/  BAR.SYNC.DEFER_BLOCKING 0x1, 0x80 ;  /* 0x0042000000007b1d */ /* 0x000fe20000010000 */
[----:B------:R-:W-:Y:S01]  /*6fb0*/  ISETP.NE.AND P1, PT, R80, RZ, PT ;  /* 0x000000ff5000720c */ /* 0x000fe20003f25270 */
[----:B------:R-:W-:Y:S01]  /*6fc0*/  UISETP.NE.AND UP0, UPT, UR50, URZ, UPT ;  /* 0x000000ff3200728c */ /* 0x000fe2000bf05270 */
[----:B------:R-:W-:Y:S11]  /*6fd0*/  LEA R2, R89, UR48, 0x3 ;  /* 0x0000003059027c11 */ /* 0x000ff6000f8e18ff */
[----:B------:R-:W-:Y:S01]  /*6fe0*/  @P1 SHF.L.U32 R3, R91, 0x1f, RZ ;  /* 0x0000001f5b031819 */ /* 0x000fe200000006ff */
[----:B------:R-:W-:Y:S06]  /*6ff0*/  BRA.U !UP0, `(.L_x_120) ;  /* 0x0000000108247547 */ /* 0x000fec000b800000 */
[----:B-1----:R-:W-:Y:S01]  /*7000*/  IMAD.U32 R4, RZ, RZ, UR49 ;  /* 0x00000031ff047e24 */ /* 0x002fe2000f8e00ff */
[----:B------:R-:W-:Y:S01]  /*7010*/  MOV R0, UR37 ;  /* 0x0000002500007c02 */ /* 0x000fe20008000f00 */
[----:B------:R-:W-:Y:S03]  /*7020*/  UIADD3 UR49, UPT, UPT, UR49, 0x1, URZ ;  /* 0x0000000131317890 */ /* 0x000fe6000fffe0ff */
[----:B------:R-:W-:Y:S01]  /*7030*/  @P1 LEA R4, R4, UR48, 0x3 ;  /* 0x0000003004041c11 */ /* 0x000fe2000f8e18ff */
[----:B------:R-:W-:Y:S04]  /*7040*/  UISETP.NE.AND UP0, UPT, UR49, 0x3, UPT ;  /* 0x000000033100788c */ /* 0x000fe8000bf05270 */
[----:B------:R-:W-:Y:S01]  /*7050*/  @P1 VIADD R4, R4, 0x98 ;  /* 0x0000009804041836 */ /* 0x000fe20000000000 */
[----:B------:R-:W-:Y:S04]  /*7060*/  USEL UR49, UR49, URZ, UP0 ;  /* 0x000000ff31317287 */ /* 0x000fe80008000000 */
[----:B------:R-:W-:Y:S04]  /*7070*/  @P1 PRMT R0, R0, 0x654, R4 ;  /* 0x0000065400001816 */ /* 0x000fe80000000004 */
[----:B------:R2:W-:Y:S04]  /*7080*/  @P1 SYNCS.ARRIVE.TRANS64.RED.A1T0 RZ, [R0+URZ], RZ ;  /* 0x000000ff00ff19a7 */ /* 0x0005e800081004ff */
.L_x_120:
[----:B------:R-:W4:Y:S01]  /*7090*/  @P1 SYNCS.PHASECHK.TRANS64.TRYWAIT P0, [R2+URZ+0x80], R3 ;  /* 0x00008003020015a7 */ /* 0x000f2200080011ff */
[----:B------:R-:W-:Y:S01]  /*70a0*/  BSSY B1, `(.L_x_121) ;  /* 0x0000015000017945 */ /* 0x000fe20003800000 */
[----:B----4-:R-:W-:Y:S03]  /*70b0*/  @P1 SEL R90, RZ, 0x1, !P0 ;  /* 0x00000001ff5a1807 */ /* 0x010fe60004000000 */
[----:B------:R-:W-:Y:S05]  /*70c0*/  @!P1 BRA `(.L_x_122) ;  /* 0x0000000000489947 */ /* 0x000fea0003800000 */
[----:B------:R-:W-:Y:S01]  /*70d0*/  ISETP.NE.AND P1, PT, R92, RZ, PT ;  /* 0x000000ff5c00720c */ /* 0x000fe20003f25270 */
[----:B------:R-:W-:Y:S01]  /*70e0*/  BSSY B0, `(.L_x_123) ;  /* 0x000000a000007945 */ /* 0x000fe20003800000 */
[----:B------:R-:W-:Y:S11]  /*70f0*/  ISETP.NE.AND P0, PT, R90, RZ, PT ;  /* 0x000000ff5a00720c */ /* 0x000ff60003f05270 */
[----:B------:R-:W-:Y:S04]  /*7100*/  @P1 IMAD R89, R89, 0x2000, R75 ;  /* 0x0000200059591824 */ /* 0x000fe800078e024b */
[----:B-1----:R-:W-:Y:S01]  /*7110*/  @P1 IMAD.IADD R4, R83, 0x1, R89 ;  /* 0x0000000153041824 */ /* 0x002fe200078e0259 */
[----:B------:R-:W-:Y:S03]  /*7120*/  @P1 IADD3 R3, PT, PT, R82, R89, RZ ;  /* 0x0000005952031210 */ /* 0x000fe60007ffe0ff */
[----:B--2---:R-:W-:Y:S01]  /*7130*/  @P1 IMAD.IADD R0, R74, 0x1, R4 ;  /* 0x000000014a001824 */ /* 0x004fe200078e0204 */
[----:B------:R-:W-:Y:S06]  /*7140*/  @P0 BRA `(.L_x_124) ;  /* 0x00000000000c0947 */ /* 0x000fec0003800000 */
[----:B------:R-:W-:Y:S04]  /*7150*/  SHF.L.U32 R91, R91, 0x1f, RZ ;  /* 0x0000001f5b5b7819 */ /* 0x000fe800000006ff */
[----:B------:R-:W1:Y:S02]  /*7160*/  SYNCS.PHASECHK.TRANS64.TRYWAIT P0, [R2+URZ+0x80], R91 ;  /* 0x0000805b020075a7 */ /* 0x000e6400080011ff */
[----:B-1----:R-:W-:Y:S05]  /*7170*/  @!P0 BRA `(.L_x_125) ;  /* 0x00000018002c8947 */ /* 0x002fea0003800000 */
.L_x_124:
[----:B------:R-:W-:Y:S05]  /*7180*/  BSYNC B0 ;  /* 0x0000000000007941 */ /* 0x000fea0003800000 */
.L_x_123:
[----:B------:R-:W-:Y:S11]  /*7190*/  ISETP.NE.AND P0, PT, R92, RZ, PT ;  /* 0x000000ff5c00720c */ /* 0x000ff60003f05270 */
[----:B------:R-:W-:Y:S02]  /*71a0*/  @!UPT UIADD3 URZ, UPT, UPT, URZ, URZ, URZ ;  /* 0x000000fffffff290 */ /* 0x000fe4000fffe0ff */
[----:B------:R4:W2:Y:S04]  /*71b0*/  @P0 LDS.128 R52, [R89] ;  /* 0x0000000059340984 */ /* 0x0008a80000000c00 */
[----:B------:R4:W1:Y:S04]  /*71c0*/  @P0 LDS.128 R40, [R3+0x20] ;  /* 0x0000200003280984 */ /* 0x0008680000000c00 */
[----:B------:R4:W1:Y:S04]  /*71d0*/  @P0 LDS.128 R48, [R4+0x10] ;  /* 0x0000100004300984 */ /* 0x0008680000000c00 */
[----:B------:R4:W1:Y:S02]  /*71e0*/  @P0 LDS.128 R44, [R0+0x10] ;  /* 0x00001000002c0984 */ /* 0x0008640000000c00 */
.L_x_122:
[----:B------:R-:W-:Y:S05]  /*71f0*/  BSYNC B1 ;  /* 0x0000000000017941 */ /* 0x000fea0003800000 */
.L_x_121:
[----:B--2-4-:R-:W-:Y:S05]  /*7200*/  VIADD R0, R34, 0x10 ;  /* 0x0000001022007836 */ /* 0x014fea0000000000 */
[----:B------:R-:W-:Y:S04]  /*7210*/  SHF.R.U32.HI R0, RZ, 0x15, R0 ;  /* 0x00000015ff007819 */ /* 0x000fe80000011600 */
[----:B------:R-:W-:Y:S11]  /*7220*/  LOP3.LUT P0, RZ, R0, 0x3, R68, 0x48, !PT ;  /* 0x0000000300ff7812 */ /* 0x000ff60007804844 */
[----:B------:R-:W-:Y:S02]  /*7230*/  @!UPT UIADD3 URZ, UPT, UPT, URZ, URZ, URZ ;  /* 0x000000fffffff290 */ /* 0x000fe4000fffe0ff */
[----:B------:R-:W-:Y:S05]  /*7240*/  @!P0 BRA `(.L_x_126) ;  /* 0x0000000000408947 */ /* 0x000fea0003800000 */
[----:B------:R-:W2:Y:S01]  /*7250*/  LDCU.64 UR8, c[0x4][0x70] ;  /* 0x01000e00ff0877ac */ /* 0x000ea20008000a00 */
[----:B------:R-:W-:Y:S01]  /*7260*/  MOV R3, 0x0 ;  /* 0x0000000000037802 */ /* 0x000fe20000000f00 */
[----:B-1----:R-:W-:Y:S02]  /*7270*/  HFMA2 R12, -RZ, RZ, 0, 5.9604644775390625e-08 ;  /* 0x00000001ff0c7431 */ /* 0x002fe400000001ff */
[----:B------:R-:W-:Y:S02]  /*7280*/  IMAD.MOV.U32 R8, RZ, RZ, 0x192 ;  /* 0x00000192ff087424 */ /* 0x000fe400078e00ff */
[----:B------:R-:W-:Y:S01]  /*7290*/  IMAD.MOV.U32 R13, RZ, RZ, RZ ;  /* 0x000000ffff0d7224 */ /* 0x000fe200078e00ff */
[----:B------:R-:W1:Y:S01]  /*72a0*/  LDCU.64 UR6, c[0x4][0x78] ;  /* 0x01000f00ff0677ac */ /* 0x000e620008000a00 */
[----:B------:R-:W4:Y:S01]  /*72b0*/  LDC.64 R2, c[0x4][R3] ;  /* 0x0100000003027b82 */ /* 0x000f220000000a00 */
[----:B------:R-:W5:Y:S01]  /*72c0*/  LDCU.64 UR4, c[0x4][0x10] ;  /* 0x01000200ff0477ac */ /* 0x000f620008000a00 */
[----:B--2---:R-:W-:Y:S01]  /*72d0*/  MOV R5, UR9 ;  /* 0x0000000900057c02 */ /* 0x004fe20008000f00 */
[----:B------:R-:W-:Y:S01]  /*72e0*/  IMAD.U32 R4, RZ, RZ, UR8 ;  /* 0x00000008ff047e24 */ /* 0x000fe2000f8e00ff */
[----:B-1----:R-:W-:Y:S01]  /*72f0*/  MOV R7, UR7 ;  /* 0x0000000700077c02 */ /* 0x002fe20008000f00 */
[----:B------:R-:W-:Y:S01]  /*7300*/  IMAD.U32 R6, RZ, RZ, UR6 ;  /* 0x00000006ff067e24 */ /* 0x000fe2000f8e00ff */
[----:B-----5:R-:W-:Y:S01]  /*7310*/  MOV R11, UR5 ;  /* 0x00000005000b7c02 */ /* 0x020fe20008000f00 */
[----:B------:R-:W-:Y:S02]  /*7320*/  IMAD.U32 R10, RZ, RZ, UR4 ;  /* 0x00000004ff0a7e24 */ /* 0x000fe4000f8e00ff */
[----:B------:R-:W-:Y:S07]  /*7330*/  LEPC R20, `(.L_x_126) ;  /* 0x000000001014794e */ /* 0x000fee0000000000 */
[----:B---34-:R-:W-:Y:S05]  /*7340*/  CALL.ABS.NOINC R2 ;  /* 0x0000000002007343 */ /* 0x018fea0003c00000 */
.L_x_126:
[----:B------:R-:W-:Y:S01]  /*7350*/  ISETP.NE.AND P0, PT, R76, RZ, PT ;  /* 0x000000ff4c00720c */ /* 0x000fe20003f05270 */
[----:B------:R-:W-:Y:S05]  /*7360*/  WARPSYNC.ALL ;  /* 0x0000000000007948 */ /* 0x000fea0003800000 */
[----:B------:R-:W-:Y:S01]  /*7370*/  R2UR UR4, R34 ;  /* 0x00000000220472ca */ /* 0x000fe200000e0000 */
[----:B------:R-:W-:Y:S01]  /*7380*/  USHF.L.U32 UR12, UR43, 0xd, URZ ;  /* 0x0000000d2b0c7899 */ /* 0x000fe200080006ff */
[----:B------:R-:W-:Y:S01]  /*7390*/  LOP3.LUT R0, R52, 0xffffe000, RZ, 0xc0, !PT ;  /* 0xffffe00034007812 */ /* 0x000fe200078ec0ff */
[----:B------:R-:W-:Y:S01]  /*73a0*/  BSSY.RECONVERGENT B0, `(.L_x_127) ;  /* 0x0000063000007945 */ /* 0x000fe20003800200 */
[----:B-1----:R-:W-:Y:S02]  /*73b0*/  LOP3.LUT R2, R53, 0xffffe000, RZ, 0xc0, !PT ;  /* 0xffffe00035027812 */ /* 0x002fe400078ec0ff */
[----:B------:R-:W-:Y:S02]  /*73c0*/  LOP3.LUT R3, R54, 0xffffe000, RZ, 0xc0, !PT ;  /* 0xffffe00036037812 */ /* 0x000fe400078ec0ff */
[----:B------:R-:W-:Y:S02]  /*73d0*/  LOP3.LUT R20, R55, 0xffffe000, RZ, 0xc0, !PT ;  /* 0xffffe00037147812 */ /* 0x000fe400078ec0ff */
[----:B------:R-:W-:Y:S01]  /*73e0*/  LOP3.LUT R21, R48, 0xffffe000, RZ, 0xc0, !PT ;  /* 0xffffe00030157812 */ /* 0x000fe200078ec0ff */
[----:B------:R-:W-:Y:S01]  /*73f0*/  VIADD R48, R75, UR12 ;  /* 0x0000000c4b307c36 */ /* 0x000fe20008000000 */
[----:B------:R-:W-:Y:S01]  /*7400*/  LOP3.LUT R34, R49, 0xffffe000, RZ, 0xc0, !PT ;  /* 0xffffe00031227812 */ /* 0x000fe200078ec0ff */
[----:B------:R-:W1:Y:S01]  /*7410*/  LDTM.x16 R4, tmem[UR4+0x10] ;  /* 0x00001004000479ee */ /* 0x000e620008240000 */
[----:B------:R-:W-:Y:S01]  /*7420*/  LOP3.LUT R36, R50, 0xffffe000, RZ, 0xc0, !PT ;  /* 0xffffe00032247812 */ /* 0x000fe200078ec0ff */
[----:B------:R-:W-:Y:S01]  /*7430*/  NOP ;  /* 0x0000000000007918 */ /* 0x000fe20000000000 */
[----:B------:R-:W-:Y:S01]  /*7440*/  IADD3 R81, PT, PT, R81, 0x100, RZ ;  /* 0x0000010051517810 */ /* 0x000fe20007ffe0ff */
[----:B------:R-:W-:Y:S01]  /*7450*/  IMAD.IADD R82, R82, 0x1, R48 ;  /* 0x0000000152527824 */ /* 0x000fe200078e0230 */
[----:B------:R-:W-:Y:S02]  /*7460*/  LOP3.LUT R37, R51, 0xffffe000, RZ, 0xc0, !PT ;  /* 0xffffe00033257812 */ /* 0x000fe400078ec0ff */
[----:B------:R-:W-:Y:S02]  /*7470*/  LOP3.LUT R81, R81, 0xfefffff8, RZ, 0xc0, !PT ;  /* 0xfefffff851517812 */ /* 0x000fe400078ec0ff */
[----:B------:R-:W-:Y:S02]  /*7480*/  LOP3.LUT R38, R40, 0xffffe000, RZ, 0xc0, !PT ;  /* 0xffffe00028267812 */ /* 0x000fe400078ec0ff */
[----:B------:R-:W-:Y:S01]  /*7490*/  LOP3.LUT R39, R41, 0xffffe000, RZ, 0xc0, !PT ;  /* 0xffffe00029277812 */ /* 0x000fe200078ec0ff */
[----:B-1----:R1:W-:Y:S01]  /*74a0*/  SYNCS.ARRIVE.TRANS64.RED.A1T0 RZ, [R81+URZ], RZ ;  /* 0x000000ff51ff79a7 */ /* 0x0023e200081004ff */
[----:B------:R-:W-:Y:S02]  /*74b0*/  LOP3.LUT R40, R42, 0xffffe000, RZ, 0xc0, !PT ;  /* 0xffffe0002a287812 */ /* 0x000fe400078ec0ff */
[----:B------:R-:W-:Y:S02]  /*74c0*/  LOP3.LUT R41, R43, 0xffffe000, RZ, 0xc0, !PT ;  /* 0xffffe0002b297812 */ /* 0x000fe400078ec0ff */
[----:B------:R-:W-:Y:S02]  /*74d0*/  IADD3 R83, PT, PT, R83, R48, RZ ;  /* 0x0000003053537210 */ /* 0x000fe40007ffe0ff */
[----:B------:R-:W-:Y:S02]  /*74e0*/  LOP3.LUT R42, R44, 0xffffe000, RZ, 0xc0, !PT ;  /* 0xffffe0002c2a7812 */ /* 0x000fe400078ec0ff */
[----:B------:R-:W-:Y:S02]  /*74f0*/  LOP3.LUT R43, R45, 0xffffe000, RZ, 0xc0, !PT ;  /* 0xffffe0002d2b7812 */ /* 0x000fe400078ec0ff */
[----:B------:R-:W-:Y:S01]  /*7500*/  LOP3.LUT R44, R46, 0xffffe000, RZ, 0xc0, !PT ;  /* 0xffffe0002e2c7812 */ /* 0x000fe200078ec0ff */
[C---:B------:R-:W-:Y:S01]  /*7510*/  FMUL R4, R33.reuse, R4 ;  /* 0x0000000421047220 */ /* 0x040fe20000400000 */
[C---:B------:R-:W-:Y:S01]  /*7520*/  FMUL R5, R33.reuse, R5 ;  /* 0x0000000521057220 */ /* 0x040fe20000400000 */
[C---:B------:R-:W-:Y:S01]  /*7530*/  FMUL R6, R33.reuse, R6 ;  /* 0x0000000621067220 */ /* 0x040fe20000400000 */
[----:B------:R-:W-:Y:S01]  /*7540*/  FMUL R7, R33, R7 ;  /* 0x0000000721077220 */ /* 0x000fe20000400000 */
[C---:B------:R-:W-:Y:S01]  /*7550*/  FFMA R4, R35.reuse, R0, R4 ;  /* 0x0000000023047223 */ /* 0x040fe20000000004 */
[C---:B------:R-:W-:Y:S01]  /*7560*/  FFMA R5, R35.reuse, R2, R5 ;  /* 0x0000000223057223 */ /* 0x040fe20000000005 */
[C---:B------:R-:W-:Y:S01]  /*7570*/  FFMA R6, R35.reuse, R3, R6 ;  /* 0x0000000323067223 */ /* 0x040fe20000000006 */
[----:B------:R-:W-:Y:S01]  /*7580*/  FFMA R7, R35, R20, R7 ;  /* 0x0000001423077223 */ /* 0x000fe20000000007 */
[C---:B------:R-:W-:Y:S01]  /*7590*/  FMUL R8, R33.reuse, R8 ;  /* 0x0000000821087220 */ /* 0x040fe20000400000 */
[C---:B------:R-:W-:Y:S01]  /*75a0*/  FMUL R9, R33.reuse, R9 ;  /* 0x0000000921097220 */ /* 0x040fe20000400000 */
[C---:B------:R-:W-:Y:S01]  /*75b0*/  FMUL R10, R33.reuse, R10 ;  /* 0x0000000a210a7220 */ /* 0x040fe20000400000 */
[----:B------:R-:W-:Y:S01]  /*75c0*/  FMUL R11, R33, R11 ;  /* 0x0000000b210b7220 */ /* 0x000fe20000400000 */
[----:B------:R-:W-:Y:S01]  /*75d0*/  F2FP.TF32.F32.PACK_B R4, R4 ;  /* 0x00000004ff04723e */ /* 0x000fe200024050ff */
[C---:B------:R-:W-:Y:S01]  /*75e0*/  FFMA R8, R35.reuse, R21, R8 ;  /* 0x0000001523087223 */ /* 0x040fe20000000008 */
[----:B------:R-:W-:Y:S01]  /*75f0*/  F2FP.TF32.F32.PACK_B R5, R5 ;  /* 0x00000005ff05723e */ /* 0x000fe200024050ff */
[C---:B------:R-:W-:Y:S01]  /*7600*/  FFMA R9, R35.reuse, R34, R9 ;  /* 0x0000002223097223 */ /* 0x040fe20000000009 */
[----:B------:R-:W-:Y:S01]  /*7610*/  F2FP.TF32.F32.PACK_B R6, R6 ;  /* 0x00000006ff06723e */ /* 0x000fe200024050ff */
[C---:B------:R-:W-:Y:S01]  /*7620*/  FFMA R10, R35.reuse, R36, R10 ;  /* 0x00000024230a7223 */ /* 0x040fe2000000000a */
[----:B------:R-:W-:Y:S01]  /*7630*/  F2FP.TF32.F32.PACK_B R7, R7 ;  /* 0x00000007ff07723e */ /* 0x000fe200024050ff */
[----:B------:R-:W-:Y:S01]  /*7640*/  FFMA R11, R35, R37, R11 ;  /* 0x00000025230b7223 */ /* 0x000fe2000000000b */
[C---:B------:R-:W-:Y:S01]  /*7650*/  FMUL R12, R33.reuse, R12 ;  /* 0x0000000c210c7220 */ /* 0x040fe20000400000 */
[----:B------:R-:W-:Y:S01]  /*7660*/  F2FP.TF32.F32.PACK_B R8, R8 ;  /* 0x00000008ff08723e */ /* 0x000fe200024050ff */
[----:B------:R-:W-:Y:S01]  /*7670*/  IMAD.IADD R0, R74, 0x1, R83 ;  /* 0x000000014a007824 */ /* 0x000fe200078e0253 */
[----:B------:R1:W-:Y:S01]  /*7680*/  STS.128 [R75+UR12], R4 ;  /* 0x000000044b007988 */ /* 0x0003e20008000c0c */
        /* <DEDUP_REMOVED lines=9> */
[----:B------:R-:W-:Y:S01]  /*7720*/  FFMA R15, R35, R41, R15 ;  /* 0x00000029230f7223 */ /* 0x000fe2000000000f */
[C---:B------:R-:W-:Y:S01]  /*7730*/  FMUL R16, R33.reuse, R16 ;  /* 0x0000001021107220 */ /* 0x040fe20000400000 */
[----:B------:R-:W-:Y:S01]  /*7740*/  F2FP.TF32.F32.PACK_B R12, R12 ;  /* 0x0000000cff0c723e */ /* 0x000fe200024050ff */
[----:B------:R1:W-:Y:S01]  /*7750*/  STS.128 [R83+0x10], R8 ;  /* 0x0000100853007388 */ /* 0x0003e20000000c00 */
[----:B------:R-:W-:Y:S01]  /*7760*/  FMUL R17, R33, R17 ;  /* 0x0000001121117220 */ /* 0x000fe20000400000 */
[----:B------:R-:W-:Y:S01]  /*7770*/  LOP3.LUT R45, R47, 0xffffe000, RZ, 0xc0, !PT ;  /* 0xffffe0002f2d7812 */ /* 0x000fe200078ec0ff */
        /* <DEDUP_REMOVED lines=9> */
[----:B------:R-:W-:Y:S02]  /*7810*/  F2FP.TF32.F32.PACK_B R16, R16 ;  /* 0x00000010ff10723e */ /* 0x000fe400024050ff */
[----:B------:R1:W-:Y:S01]  /*7820*/  STS.128 [R82+0x20], R12 ;  /* 0x0000200c52007388 */ /* 0x0003e20000000c00 */
[----:B------:R-:W-:Y:S02]  /*7830*/  F2FP.TF32.F32.PACK_B R17, R17 ;  /* 0x00000011ff11723e */ /* 0x000fe400024050ff */
        /* <DEDUP_REMOVED lines=11> */
[----:B------:R-:W-:Y:S02]  /*78f0*/  UIADD3 UR14, UP0, UPT, UR54, 0x680, URZ ;  /* 0x00000680360e7890 */ /* 0x000fe4000ff1e0ff */
[----:B------:R-:W-:Y:S02]  /*7900*/  UIADD3 UR4, UPT, UPT, UR48, UR12, URZ ;  /* 0x0000000c30047290 */ /* 0x000fe4000fffe0ff */
[----:B------:R-:W-:Y:S02]  /*7910*/  UIADD3 UR9, UPT, UPT, UR41, 0x10, URZ ;  /* 0x0000001029097890 */ /* 0x000fe4000fffe0ff */
[----:B------:R-:W-:Y:S02]  /*7920*/  UIADD3 UR8, UPT, UPT, UR4, 0x200, URZ ;  /* 0x0000020004087890 */ /* 0x000fe4000fffe0ff */
[----:B------:R-:W-:Y:S01]  /*7930*/  UIADD3.X UR15, UPT, UPT, URZ, UR55, URZ, UP0, !UPT ;  /* 0x00000037ff0f7290 */ /* 0x000fe200087fe4ff */
[----:B------:R-:W-:Y:S01]  /*7940*/  UMOV UR10, UR42 ;  /* 0x0000002a000a7c82 */ /* 0x000fe20008000000 */
[----:B------:R-:W-:Y:S01]  /*7950*/  UMOV UR11, UR36 ;  /* 0x00000024000b7c82 */ /* 0x000fe20008000000 */
[----:B------:R-:W-:Y:S02]  /*7960*/  UIADD3 UR5, UPT, UPT, UR41, 0x30, URZ ;  /* 0x0000003029057890 */ /* 0x000fe4000fffe0ff */
[----:B------:R-:W-:Y:S01]  /*7970*/  UIADD3 UR4, UPT, UPT, UR4, 0x1200, URZ ;  /* 0x0000120004047890 */ /* 0x000fe2000fffe0ff */
[----:B------:R-:W-:Y:S03]  /*7980*/  UMOV UR6, UR42 ;  /* 0x0000002a00067c82 */ /* 0x000fe60008000000 */
[----:B------:R2:W-:Y:S01]  /*7990*/  UTMASTG.3D [UR8], [UR14] ;  /* 0x000000080e0073b5 */ /* 0x0005e20008010000 */
[----:B------:R-:W-:Y:S04]  /*79a0*/  UMOV UR7, UR36 ;  /* 0x0000002400077c82 */ /* 0x000fe80008000000 */
[----:B------:R2:W-:Y:S02]  /*79b0*/  UTMASTG.3D [UR4], [UR14] ;  /* 0x000000040e0073b5 */ /* 0x0005e40008010000 */
[----:B--2---:R0:W-:Y:S02]  /*79c0*/  UTMACMDFLUSH ;  /* 0x00000000000079b7 */ /* 0x0041e40000000000 */
.L_x_128:
[----:B------:R-:W-:Y:S05]  /*79d0*/  BSYNC.RECONVERGENT B0 ;  /* 0x0000000000007941 */ /* 0x000fea0003800200 */
.L_x_127:
[----:B------:R-:W-:Y:S01]  /*79e0*/  UIADD3 UR43, UPT, UPT, UR43, 0x1, URZ ;  /* 0x000000012b2b7890 */ /* 0x000fe2000fffe0ff */
[----:B------:R-:W-:Y:S03]  /*79f0*/  BSSY.RECONVERGENT B0, `(.L_x_129) ;  /* 0x0000008000007945 */ /* 0x000fe60003800200 */
[----:B------:R-:W-:Y:S04]  /*7a00*/  UISETP.NE.AND UP0, UPT, UR43, 0x3, UPT ;  /* 0x000000032b00788c */ /* 0x000fe8000bf05270 */
[----:B------:R-:W-:Y:S02]  /*7a10*/  UISETP.EQ.XOR UP1, UPT, UR40, 0x3, !UP0 ;  /* 0x000000032800788c */ /* 0x000fe4000c722a70 */
[----:B------:R-:W-:Y:S02]  /*7a20*/  USEL UR56, UR43, URZ, UP0 ;  /* 0x000000ff2b387287 */ /* 0x000fe40008000000 */
[----:B------:R-:W-:Y:S04]  /*7a30*/  USEL UR4, URZ, 0x1, !UP1 ;  /* 0x00000001ff047887 */ /* 0x000fe8000c800000 */
[----:B------:R-:W-:Y:S01]  /*7a40*/  ULOP3.LUT UR51, UR51, UR4, URZ, 0x3c, !UPT ;  /* 0x0000000433337292 */ /* 0x000fe2000f8e3cff */
[----:B------:R-:W-:Y:S11]  /*7a50*/  @P0 BRA `(.L_x_130) ;  /* 0x0000000000040947 */ /* 0x000ff60003800000 */
[----:B------:R-:W-:Y:S04]  /*7a60*/  DEPBAR.LE SB0, 0x1 ;  /* 0x000080400000791a */ /* 0x000fe80000000000 */
.L_x_130:
[----:B------:R-:W-:Y:S05]  /*7a70*/  BSYNC.RECONVERGENT B0 ;  /* 0x0000000000007941 */ /* 0x000fea0003800200 */
.L_x_129:
[----:B------:R-:W-:Y:S01]  /*7a80*/  BAR.SYNC.DEFER_BLOCKING 0x1, 0x80 ;  /* 0x0042000000007b1d */ /* 0x000fe20000010000 */
[----:B------:R-:W-:Y:S01]  /*7a90*/  UISETP.NE.AND UP0, UPT, UR50, -0x2, UPT ;  /* 0xfffffffe3200788c */ /* 0x000fe2000bf05270 */
[----:B------:R-:W-:Y:S08]  /*7aa0*/  IADD3 R31, PT, PT, R31, 0x1, RZ ;  /* 0x000000011f1f7810 */ /* 0x000ff00007ffe0ff */
[----:B------:R-:W-:Y:S05]  /*7ab0*/  BRA.U !UP0, `(.L_x_131) ;  /* 0x0000000108287547 */ /* 0x000fea000b800000 */
[----:B------:R-:W-:Y:S01]  /*7ac0*/  ISETP.NE.AND P0, PT, R80, RZ, PT ;  /* 0x000000ff5000720c */ /* 0x000fe20003f05270 */
[----:B------:R-:W-:Y:S01]  /*7ad0*/  IMAD.U32 R2, RZ, RZ, UR49 ;  /* 0x00000031ff027e24 */ /* 0x000fe2000f8e00ff */
[----:B------:R-:W-:Y:S01]  /*7ae0*/  UIADD3 UR49, UPT, UPT, UR49, 0x1, URZ ;  /* 0x0000000131317890 */ /* 0x000fe2000fffe0ff */
[----:B-1----:R-:W-:Y:S03]  /*7af0*/  IMAD.U32 R0, RZ, RZ, UR37 ;  /* 0x00000025ff007e24 */ /* 0x002fe6000f8e00ff */
[----:B------:R-:W-:Y:S04]  /*7b00*/  UISETP.NE.AND UP0, UPT, UR49, 0x3, UPT ;  /* 0x000000033100788c */ /* 0x000fe8000bf05270 */
[----:B------:R-:W-:Y:S03]  /*7b10*/  USEL UR49, UR49, URZ, UP0 ;  /* 0x000000ff31317287 */ /* 0x000fe60008000000 */
[----:B------:R-:W-:Y:S05]  /*7b20*/  @P0 LEA R2, R2, UR48, 0x3 ;  /* 0x0000003002020c11 */ /* 0x000fea000f8e18ff */
[----:B------:R-:W-:Y:S05]  /*7b30*/  @P0 VIADD R2, R2, 0x98 ;  /* 0x0000009802020836 */ /* 0x000fea0000000000 */
[----:B------:R-:W-:Y:S04]  /*7b40*/  @P0 PRMT R0, R0, 0x654, R2 ;  /* 0x0000065400000816 */ /* 0x000fe80000000002 */
[----:B------:R2:W-:Y:S03]  /*7b50*/  @P0 SYNCS.ARRIVE.TRANS64.RED.A1T0 RZ, [R0+URZ], RZ ;  /* 0x000000ff00ff09a7 */ /* 0x0005e600081004ff */
.L_x_131:
[----:B------:R-:W-:Y:S01]  /*7b60*/  ISETP.NE.AND P2, PT, R77, RZ, PT ;  /* 0x000000ff4d00720c */ /* 0x000fe20003f45270 */
[----:B------:R-:W-:Y:S01]  /*7b70*/  UIADD3 UR50, UPT, UPT, UR50, 0x2, URZ ;  /* 0x0000000232327890 */ /* 0x000fe2000fffe0ff */
[----:B------:R-:W-:Y:S01]  /*7b80*/  ISETP.NE.AND P0, PT, R79, 0x2, PT ;  /* 0x000000024f00780c */ /* 0x000fe20003f05270 */
[----:B-1----:R-:W-:Y:S01]  /*7b90*/  IMAD.IADD R15, R29, 0x1, R62 ;  /* 0x000000011d0f7824 */ /* 0x002fe200078e023e */
[----:B------:R-:W-:Y:S01]  /*7ba0*/  ISETP.NE.AND P1, PT, R31, 0x4, PT ;  /* 0x000000041f00780c */ /* 0x000fe20003f25270 */
[----:B------:R-:W-:Y:S01]  /*7bb0*/  IMAD.IADD R14, R30, 0x1, R63 ;  /* 0x000000011e0e7824 */ /* 0x000fe200078e023f */
[----:B------:R-:W-:Y:S02]  /*7bc0*/  SEL R2, RZ, 0x1, P0 ;  /* 0x00000001ff027807 */ /* 0x000fe40000000000 */
[----:B--2---:R-:W-:Y:S02]  /*7bd0*/  SEL R0, RZ, 0x1, P1 ;  /* 0x00000001ff007807 */ /* 0x004fe40000800000 */
[----:B------:R-:W-:Y:S02]  /*7be0*/  LOP3.LUT R72, R72, R2, RZ, 0x3c, !PT ;  /* 0x0000000248487212 */ /* 0x000fe400078e3cff */
[----:B------:R-:W-:Y:S02]  /*7bf0*/  LOP3.LUT R73, R73, R0, RZ, 0x3c, !PT ;  /* 0x0000000049497212 */ /* 0x000fe400078e3cff */
[----:B------:R-:W-:Y:S02]  /*7c00*/  @P2 R2UR UR36, R71 ;  /* 0x00000000472422ca */ /* 0x000fe400000e0000 */
[----:B------:R-:W-:Y:S02]  /*7c10*/  SEL R79, R79, RZ, P0 ;  /* 0x000000ff4f4f7207 */ /* 0x000fe40000000000 */
[----:B------:R-:W-:Y:S01]  /*7c20*/  SEL R31, R31, RZ, P1 ;  /* 0x000000ff1f1f7207 */ /* 0x000fe20000800000 */
[----:B------:R-:W-:Y:S10]  /*7c30*/  @P2 BRA `(.L_x_132) ;  /* 0xffffffdc00582947 */ /* 0x000ff4000383ffff */
[----:B------:R-:W-:-:S09]  /*7c40*/  UISETP.NE.AND UP0, UPT, UR53, URZ, UPT ;  /* 0x000000ff3500728c */ /* 0x000fd2000bf05270 */
[----:B------:R-:W-:Y:S05]  /*7c50*/  BRA.U !UP0, `(.L_x_133) ;  /* 0x0000000108487547 */ /* 0x000fea000b800000 */
[----:B------:R-:W1:Y:S02]  /*7c60*/  LDCU.64 UR4, c[0x0][0x890] ;  /* 0x00011200ff0477ac */ /* 0x000e640008000a00 */
[----:B-1----:R-:W-:-:S04]  /*7c70*/  UISETP.NE.U32.AND UP0, UPT, UR4, URZ, UPT ;  /* 0x000000ff0400728c */ /* 0x002fc8000bf05070 */
[----:B------:R-:W-:-:S09]  /*7c80*/  UISETP.NE.AND.EX UP0, UPT, UR5, URZ, UPT, UP0 ;  /* 0x000000ff0500728c */ /* 0x000fd2000bf05300 */
[----:B------:R-:W-:Y:S05]  /*7c90*/  BRA.U UP0, `(.L_x_134) ;  /* 0x00000001000c7547 */ /* 0x000fea000b800000 */
[----:B------:R-:W-:-:S13]  /*7ca0*/  FSETP.NEU.AND P0, PT, R35, RZ, PT ;  /* 0x000000ff2300720b */ /* 0x000fda0003f0d000 */
[----:B------:R-:W-:Y:S05]  /*7cb0*/  @!P0 EXIT ;  /* 0x000000000000894d */ /* 0x000fea0003800000 */
[----:B------:R-:W-:Y:S05]  /*7cc0*/  BRA `(.L_x_133) ;  /* 0x00000000002c7947 */ /* 0x000fea0003800000 */
.L_x_134:
[----:B------:R-:W-:Y:S01]  /*7cd0*/  ISETP.NE.AND P0, PT, R78, RZ, PT ;  /* 0x000000ff4e00720c */ /* 0x000fe20003f05270 */
[----:B------:R-:W-:-:S12]  /*7ce0*/  BSSY.RECONVERGENT B0, `(.L_x_133) ;  /* 0x0000009000007945 */ /* 0x000fd80003800200 */
[----:B------:R-:W-:Y:S05]  /*7cf0*/  @P0 BRA `(.L_x_135) ;  /* 0x0000000000140947 */ /* 0x000fea0003800000 */
[----:B------:R-:W1:Y:S02]  /*7d00*/  LDCU.64 UR4, c[0x0][0x888] ;  /* 0x00011100ff0477ac */ /* 0x000e640008000a00 */
[----:B-1----:R-:W-:-:S04]  /*7d10*/  ISETP.NE.U32.AND P0, PT, RZ, UR4, PT ;  /* 0x00000004ff007c0c */ /* 0x002fc8000bf05070 */
[----:B------:R-:W-:-:S13]  /*7d20*/  ISETP.NE.AND.EX P0, PT, RZ, UR5, PT, P0 ;  /* 0x00000005ff007c0c */ /* 0x000fda000bf05300 */
[----:B------:R-:W-:Y:S05]  /*7d30*/  @!P0 EXIT ;  /* 0x000000000000894d */ /* 0x000fea0003800000 */
[----:B------:R-:W-:Y:S05]  /*7d40*/  BRA `(.L_x_136) ;  /* 0x0000000000087947 */ /* 0x000fea0003800000 */
.L_x_135:
[----:B------:R-:W-:-:S13]  /*7d50*/  FSETP.NEU.AND P0, PT, R35, RZ, PT ;  /* 0x000000ff2300720b */ /* 0x000fda0003f0d000 */
[----:B------:R-:W-:Y:S05]  /*7d60*/  @!P0 EXIT ;  /* 0x000000000000894d */ /* 0x000fea0003800000 */
.L_x_136:
[----:B------:R-:W-:Y:S05]  /*7d70*/  BSYNC.RECONVERGENT B0 ;  /* 0x0000000000007941 */ /* 0x000fea0003800200 */
.L_x_133:
[----:B------:R-:W-:Y:S01]  /*7d80*/  ULEA UR4, UR49, UR48, 0x3 ;  /* 0x0000003031047291 */ /* 0x000fe2000f8e18ff */
[----:B------:R-:W-:-:S04]  /*7d90*/  DEPBAR.LE SB0, 0x0 ;  /* 0x000080000000791a */ /* 0x000fc80000000000 */
[----:B------:R-:W-:-:S04]  /*7da0*/  UIADD3 UR4, UPT, UPT, UR4, 0x98, URZ ;  /* 0x0000009804047890 */ /* 0x000fc8000fffe0ff */
[----:B------:R-:W-:-:S09]  /*7db0*/  UPRMT UR4, UR37, 0x654, UR4 ;  /* 0x0000065425047896 */ /* 0x000fd20008000004 */
[----:B------:R-:W-:Y:S01]  /*7dc0*/  SYNCS.ARRIVE.TRANS64.RED.A1T0 RZ, [UR4], RZ ;  /* 0x000000ffffff79a7 */ /* 0x000fe20008100404 */
[----:B------:R-:W-:Y:S05]  /*7dd0*/  EXIT ;  /* 0x000000000000794d */ /* 0x000fea0003800000 */
.L_x_24:
[----:B--2---:R2:W4:Y:S02]  /*7de0*/  SYNCS.PHASECHK.TRANS64.TRYWAIT P0, [R2+URZ+0x130], R3 ;  /* 0x00013003020075a7 */ /* 0x00452400080011ff */
[----:B----4-:R-:W-:Y:S05]  /*7df0*/  @!P0 NANOSLEEP.SYNCS 0x989680 ;  /* 0x009896800000895d */ /* 0x010fea0003900000 */
[----:B------:R-:W4:Y:S02]  /*7e00*/  @!P0 SYNCS.PHASECHK.TRANS64 P0, [R2+URZ+0x130], R3 ;  /* 0x00013003020085a7 */ /* 0x000f2400080010ff */
[----:B----4-:R-:W-:Y:S05]  /*7e10*/  @!P0 BRA `(.L_x_24) ;  /* 0xfffffffc00f08947 */ /* 0x010fea000383ffff */
[----:B------:R-:W-:Y:S05]  /*7e20*/  BRA `(.L_x_137) ;  /* 0xffffff9800907947 */ /* 0x000fea000383ffff */
.L_x_27:
[----:B------:R-:W-:-:S07]  /*7e30*/  MOV R2, UR33 ;  /* 0x0000002100027c02 */ /* 0x000fce0008000f00 */
.L_x_138:
[----:B-1----:R1:W2:Y:S02]  /*7e40*/  SYNCS.PHASECHK.TRANS64.TRYWAIT P0, [R2+URZ+0x40], R4 ;  /* 0x00004004020075a7 */ /* 0x0022a400080011ff */
[----:B--2---:R-:W-:Y:S05]  /*7e50*/  @!P0 NANOSLEEP.SYNCS 0x989680 ;  /* 0x009896800000895d */ /* 0x004fea0003900000 */
[----:B------:R-:W2:Y:S02]  /*7e60*/  @!P0 SYNCS.PHASECHK.TRANS64 P0, [R2+URZ+0x40], R4 ;  /* 0x00004004020085a7 */ /* 0x000ea400080010ff */
[----:B--2---:R-:W-:Y:S05]  /*7e70*/  @!P0 BRA `(.L_x_138) ;  /* 0xfffffffc00f08947 */ /* 0x004fea000383ffff */
[----:B------:R-:W-:Y:S05]  /*7e80*/  BRA `(.L_x_26) ;  /* 0xffffff9800f87947 */ /* 0x000fea000383ffff */
.L_x_34:
[----:B-1----:R-:W-:-:S07]  /*7e90*/  MOV R2, UR33 ;  /* 0x0000002100027c02 */ /* 0x002fce0008000f00 */
.L_x_139:
[----:B-1----:R1:W2:Y:S02]  /*7ea0*/  SYNCS.PHASECHK.TRANS64.TRYWAIT P0, [R2+URZ+0x40], R4 ;  /* 0x00004004020075a7 */ /* 0x0022a400080011ff */
[----:B--2---:R-:W-:Y:S05]  /*7eb0*/  @!P0 NANOSLEEP.SYNCS 0x989680 ;  /* 0x009896800000895d */ /* 0x004fea0003900000 */
[----:B------:R-:W2:Y:S02]  /*7ec0*/  @!P0 SYNCS.PHASECHK.TRANS64 P0, [R2+URZ+0x40], R4 ;  /* 0x00004004020085a7 */ /* 0x000ea400080010ff */
[----:B--2---:R-:W-:Y:S05]  /*7ed0*/  @!P0 BRA `(.L_x_139) ;  /* 0xfffffffc00f08947 */ /* 0x004fea000383ffff */
[----:B------:R-:W-:Y:S05]  /*7ee0*/  BRA `(.L_x_33) ;  /* 0xffffff9c00e47947 */ /* 0x000fea000383ffff */
.L_x_39:
[----:B-1----:R1:W2:Y:S02]  /*7ef0*/  SYNCS.PHASECHK.TRANS64.TRYWAIT P0, [R2+URZ+0xc0], R3 ;  /* 0x0000c003020075a7 */ /* 0x0022a400080011ff */
[----:B--2---:R-:W-:Y:S05]  /*7f00*/  @!P0 NANOSLEEP.SYNCS 0x989680 ;  /* 0x009896800000895d */ /* 0x004fea0003900000 */
[----:B------:R-:W2:Y:S02]  /*7f10*/  @!P0 SYNCS.PHASECHK.TRANS64 P0, [R2+URZ+0xc0], R3 ;  /* 0x0000c003020085a7 */ /* 0x000ea400080010ff */
[----:B--2---:R-:W-:Y:S05]  /*7f20*/  @!P0 BRA `(.L_x_39) ;  /* 0xfffffffc00f08947 */ /* 0x004fea000383ffff */
[----:B------:R-:W-:Y:S05]  /*7f30*/  BRA `(.L_x_140) ;  /* 0xffffffa000b07947 */ /* 0x000fea000383ffff */
.L_x_43:
[----:B---3--:R-:W-:-:S07]  /*7f40*/  MOV R0, UR5 ;  /* 0x0000000500007c02 */ /* 0x008fce0008000f00 */
.L_x_141:
[----:B-1----:R1:W2:Y:S02]  /*7f50*/  SYNCS.PHASECHK.TRANS64.TRYWAIT P0, [R0+URZ], R2 ;  /* 0x00000002000075a7 */ /* 0x0022a400080011ff */
[----:B--2---:R-:W-:Y:S05]  /*7f60*/  @!P0 NANOSLEEP.SYNCS 0x989680 ;  /* 0x009896800000895d */ /* 0x004fea0003900000 */
[----:B------:R-:W2:Y:S02]  /*7f70*/  @!P0 SYNCS.PHASECHK.TRANS64 P0, [R0+URZ], R2 ;  /* 0x00000002000085a7 */ /* 0x000ea400080010ff */
[----:B--2---:R-:W-:Y:S05]  /*7f80*/  @!P0 BRA `(.L_x_141) ;  /* 0xfffffffc00f08947 */ /* 0x004fea000383ffff */
[----:B------:R-:W-:Y:S05]  /*7f90*/  BRA `(.L_x_142) ;  /* 0xffffffa800207947 */ /* 0x000fea000383ffff */
.L_x_44:
[----:B---3--:R-:W-:-:S07]  /*7fa0*/  MOV R0, UR5 ;  /* 0x0000000500007c02 */ /* 0x008fce0008000f00 */
.L_x_143:
[----:B-1----:R1:W2:Y:S02]  /*7fb0*/  SYNCS.PHASECHK.TRANS64.TRYWAIT P0, [R0+URZ], R3 ;  /* 0x00000003000075a7 */ /* 0x0022a400080011ff */
[----:B--2---:R-:W-:Y:S05]  /*7fc0*/  @!P0 NANOSLEEP.SYNCS 0x989680 ;  /* 0x009896800000895d */ /* 0x004fea0003900000 */
[----:B------:R-:W2:Y:S02]  /*7fd0*/  @!P0 SYNCS.PHASECHK.TRANS64 P0, [R0+URZ], R3 ;  /* 0x00000003000085a7 */ /* 0x000ea400080010ff */
[----:B--2---:R-:W-:Y:S05]  /*7fe0*/  @!P0 BRA `(.L_x_143) ;  /* 0xfffffffc00f08947 */ /* 0x004fea000383ffff */
[----:B------:R-:W-:Y:S05]  /*7ff0*/  BRA `(.L_x_144) ;  /* 0xffffffa8002c7947 */ /* 0x000fea000383ffff */
.L_x_45:
[----:B---3--:R-:W-:-:S07]  /*8000*/  MOV R0, UR5 ;  /* 0x0000000500007c02 */ /* 0x008fce0008000f00 */
.L_x_145:
[----:B-1----:R1:W2:Y:S02]  /*8010*/  SYNCS.PHASECHK.TRANS64.TRYWAIT P0, [R0+URZ], R3 ;  /* 0x00000003000075a7 */ /* 0x0022a400080011ff */
[----:B--2---:R-:W-:Y:S05]  /*8020*/  @!P0 NANOSLEEP.SYNCS 0x989680 ;  /* 0x009896800000895d */ /* 0x004fea0003900000 */
[----:B------:R-:W2:Y:S02]  /*8030*/  @!P0 SYNCS.PHASECHK.TRANS64 P0, [R0+URZ], R3 ;  /* 0x00000003000085a7 */ /* 0x000ea400080010ff */
[----:B--2---:R-:W-:Y:S05]  /*8040*/  @!P0 BRA `(.L_x_145) ;  /* 0xfffffffc00f08947 */ /* 0x004fea000383ffff */
[----:B------:R-:W-:Y:S05]  /*8050*/  BRA `(.L_x_146) ;  /* 0xffffffa800387947 */ /* 0x000fea000383ffff */
.L_x_46:
[----:B---3--:R-:W-:-:S07]  /*8060*/  MOV R0, UR5 ;  /* 0x0000000500007c02 */ /* 0x008fce0008000f00 */
.L_x_147:
[----:B-1----:R1:W2:Y:S02]  /*8070*/  SYNCS.PHASECHK.TRANS64.TRYWAIT P0, [R0+URZ], R3 ;  /* 0x00000003000075a7 */ /* 0x0022a400080011ff */
[----:B--2---:R-:W-:Y:S05]  /*8080*/  @!P0 NANOSLEEP.SYNCS 0x989680 ;  /* 0x009896800000895d */ /* 0x004fea0003900000 */
[----:B------:R-:W2:Y:S02]  /*8090*/  @!P0 SYNCS.PHASECHK.TRANS64 P0, [R0+URZ], R3 ;  /* 0x00000003000085a7 */ /* 0x000ea400080010ff */
[----:B--2---:R-:W-:Y:S05]  /*80a0*/  @!P0 BRA `(.L_x_147) ;  /* 0xfffffffc00f08947 */ /* 0x004fea000383ffff */
[----:B------:R-:W-:Y:S05]  /*80b0*/  BRA `(.L_x_148) ;  /* 0xffffffa800447947 */ /* 0x000fea000383ffff */
.L_x_47:
[----:B---3--:R-:W-:-:S07]  /*80c0*/  MOV R0, UR5 ;  /* 0x0000000500007c02 */ /* 0x008fce0008000f00 */
.L_x_149:
[----:B-1----:R1:W2:Y:S02]  /*80d0*/  SYNCS.PHASECHK.TRANS64.TRYWAIT P0, [R0+URZ], R3 ;  /* 0x00000003000075a7 */ /* 0x0022a400080011ff */
[----:B--2---:R-:W-:Y:S05]  /*80e0*/  @!P0 NANOSLEEP.SYNCS 0x989680 ;  /* 0x009896800000895d */ /* 0x004fea0003900000 */
[----:B------:R-:W2:Y:S02]  /*80f0*/  @!P0 SYNCS.PHASECHK.TRANS64 P0, [R0+URZ], R3 ;  /* 0x00000003000085a7 */ /* 0x000ea400080010ff */
[----:B--2---:R-:W-:Y:S05]  /*8100*/  @!P0 BRA `(.L_x_149) ;  /* 0xfffffffc00f08947 */ /* 0x004fea000383ffff */
[----:B------:R-:W-:Y:S05]  /*8110*/  BRA `(.L_x_150) ;  /* 0xffffffa800507947 */ /* 0x000fea000383ffff */
.L_x_48:
[----:B---3--:R-:W-:-:S07]  /*8120*/  MOV R0, UR5 ;  /* 0x0000000500007c02 */ /* 0x008fce0008000f00 */
.L_x_151:
[----:B-1----:R1:W2:Y:S02]  /*8130*/  SYNCS.PHASECHK.TRANS64.TRYWAIT P0, [R0+URZ], R3 ;  /* 0x00000003000075a7 */ /* 0x0022a400080011ff */
[----:B--2---:R-:W-:Y:S05]  /*8140*/  @!P0 NANOSLEEP.SYNCS 0x989680 ;  /* 0x009896800000895d */ /* 0x004fea0003900000 */
[----:B------:R-:W2:Y:S02]  /*8150*/  @!P0 SYNCS.PHASECHK.TRANS64 P0, [R0+URZ], R3 ;  /* 0x00000003000085a7 */ /* 0x000ea400080010ff */
[----:B--2---:R-:W-:Y:S05]  /*8160*/  @!P0 BRA `(.L_x_151) ;  /* 0xfffffffc00f08947 */ /* 0x004fea000383ffff */
[----:B------:R-:W-:Y:S05]  /*8170*/  BRA `(.L_x_152) ;  /* 0xffffffa8005c7947 */ /* 0x000fea000383ffff */
.L_x_49:
[----:B---3--:R-:W-:-:S07]  /*8180*/  MOV R0, UR5 ;  /* 0x0000000500007c02 */ /* 0x008fce0008000f00 */
.L_x_153:
[----:B-1----:R1:W2:Y:S02]  /*8190*/  SYNCS.PHASECHK.TRANS64.TRYWAIT P0, [R0+URZ], R3 ;  /* 0x00000003000075a7 */ /* 0x0022a400080011ff */
[----:B--2---:R-:W-:Y:S05]  /*81a0*/  @!P0 NANOSLEEP.SYNCS 0x989680 ;  /* 0x009896800000895d */ /* 0x004fea0003900000 */
[----:B------:R-:W2:Y:S02]  /*81b0*/  @!P0 SYNCS.PHASECHK.TRANS64 P0, [R0+URZ], R3 ;  /* 0x00000003000085a7 */ /* 0x000ea400080010ff */
[----:B--2---:R-:W-:Y:S05]  /*81c0*/  @!P0 BRA `(.L_x_153) ;  /* 0xfffffffc00f08947 */ /* 0x004fea000383ffff */
[----:B------:R-:W-:Y:S05]  /*81d0*/  BRA `(.L_x_154) ;  /* 0xffffffa800687947 */ /* 0x000fea000383ffff */
.L_x_52:
[----:B-1----:R1:W2:Y:S02]  /*81e0*/  SYNCS.PHASECHK.TRANS64.TRYWAIT P0, [R0+URZ+0x120], R4 ;  /* 0x00012004000075a7 */ /* 0x0022a400080011ff */
[----:B--2---:R-:W-:Y:S05]  /*81f0*/  @!P0 NANOSLEEP.SYNCS 0x989680 ;  /* 0x009896800000895d */ /* 0x004fea0003900000 */
[----:B------:R-:W2:Y:S02]  /*8200*/  @!P0 SYNCS.PHASECHK.TRANS64 P0, [R0+URZ+0x120], R4 ;  /* 0x00012004000085a7 */ /* 0x000ea400080010ff */
[----:B--2---:R-:W-:Y:S05]  /*8210*/  @!P0 BRA `(.L_x_52) ;  /* 0xfffffffc00f08947 */ /* 0x004fea000383ffff */
[----:B------:R-:W-:Y:S05]  /*8220*/  BRA `(.L_x_155) ;  /* 0xffffffa800c87947 */ /* 0x000fea000383ffff */
.L_x_53:
[----:B------:R-:W-:-:S07]  /*8230*/  MOV R0, UR5 ;  /* 0x0000000500007c02 */ /* 0x000fce0008000f00 */
.L_x_156:
[----:B-1----:R1:W2:Y:S02]  /*8240*/  SYNCS.PHASECHK.TRANS64.TRYWAIT P0, [R0+URZ+0xd0], R5 ;  /* 0x0000d005000075a7 */ /* 0x0022a400080011ff */
[----:B--2---:R-:W-:Y:S05]  /*8250*/  @!P0 NANOSLEEP.SYNCS 0x989680 ;  /* 0x009896800000895d */ /* 0x004fea0003900000 */
[----:B------:R-:W2:Y:S02]  /*8260*/  @!P0 SYNCS.PHASECHK.TRANS64 P0, [R0+URZ+0xd0], R5 ;  /* 0x0000d005000085a7 */ /* 0x000ea400080010ff */
[----:B--2---:R-:W-:Y:S05]  /*8270*/  @!P0 BRA `(.L_x_156) ;  /* 0xfffffffc00f08947 */ /* 0x004fea000383ffff */
[----:B------:R-:W-:Y:S05]  /*8280*/  BRA `(.L_x_157) ;  /* 0xffffffa800d87947 */ /* 0x000fea000383ffff */
.L_x_54:
[----:B-1----:R1:W2:Y:S02]  /*8290*/  SYNCS.PHASECHK.TRANS64.TRYWAIT P1, [R0+URZ+0xc0], R4 ;  /* 0x0000c004000075a7 */ /* 0x0022a400080211ff */
[----:B--2---:R-:W-:Y:S05]  /*82a0*/  @!P1 NANOSLEEP.SYNCS 0x989680 ;  /* 0x009896800000995d */ /* 0x004fea0003900000 */
[----:B------:R-:W2:Y:S02]  /*82b0*/  @!P1 SYNCS.PHASECHK.TRANS64 P1, [R0+URZ+0xc0], R4 ;  /* 0x0000c004000095a7 */ /* 0x000ea400080210ff */
[----:B--2---:R-:W-:Y:S05]  /*82c0*/  @!P1 BRA `(.L_x_54) ;  /* 0xfffffffc00f09947 */ /* 0x004fea000383ffff */
[----:B------:R-:W-:Y:S05]  /*82d0*/  BRA `(.L_x_158) ;  /* 0xffffffac00087947 */ /* 0x000fea000383ffff */
.L_x_57:
[----:B------:R-:W-:-:S07]  /*82e0*/  MOV R0, UR5 ;  /* 0x0000000500007c02 */ /* 0x000fce0008000f00 */
.L_x_159:
[----:B-1----:R1:W2:Y:S02]  /*82f0*/  SYNCS.PHASECHK.TRANS64.TRYWAIT P0, [R0+URZ+0xd0], R2 ;  /* 0x0000d002000075a7 */ /* 0x0022a400080011ff */
[----:B--2---:R-:W-:Y:S05]  /*8300*/  @!P0 NANOSLEEP.SYNCS 0x989680 ;  /* 0x009896800000895d */ /* 0x004fea0003900000 */
[----:B------:R-:W2:Y:S02]  /*8310*/  @!P0 SYNCS.PHASECHK.TRANS64 P0, [R0+URZ+0xd0], R2 ;  /* 0x0000d002000085a7 */ /* 0x000ea400080010ff */
[----:B--2---:R-:W-:Y:S05]  /*8320*/  @!P0 BRA `(.L_x_159) ;  /* 0xfffffffc00f08947 */ /* 0x004fea000383ffff */
[----:B------:R-:W-:Y:S05]  /*8330*/  BRA `(.L_x_56) ;  /* 0xffffffac005c7947 */ /* 0x000fea000383ffff */
.L_x_66:
[----:B-1----:R-:W-:-:S04]  /*8340*/  MOV R4, UR6 ;  /* 0x0000000600047c02 */ /* 0x002fc80008000f00 */
[----:B------:R1:W2:Y:S03]  /*8350*/  SYNCS.PHASECHK.TRANS64.TRYWAIT P0, [R4+URZ+0x8], R5 ;  /* 0x00000805040075a7 */ /* 0x0002a600080011ff */
[----:B--2---:R-:W-:Y:S05]  /*8360*/  @!P0 NANOSLEEP.SYNCS 0x989680 ;  /* 0x009896800000895d */ /* 0x004fea0003900000 */
[----:B------:R-:W2:Y:S02]  /*8370*/  @!P0 SYNCS.PHASECHK.TRANS64 P0, [R4+URZ+0x8], R5 ;  /* 0x00000805040085a7 */ /* 0x000ea400080010ff */
[----:B--2---:R-:W-:Y:S05]  /*8380*/  @!P0 BRA `(.L_x_66) ;  /* 0xfffffffc00ec8947 */ /* 0x004fea000383ffff */
[----:B------:R-:W-:Y:S05]  /*8390*/  BRA `(.L_x_65) ;  /* 0xffffffb000107947 */ /* 0x000fea000383ffff */
.L_x_68:
[----:B------:R-:W-:Y:S01]  /*83a0*/  BSSY B0, `(.L_x_160) ;  /* 0x0000006000007945 */ /* 0x000fe20003800000 */
[----:B------:R-:W-:-:S07]  /*83b0*/  MOV R15, 0xffffffff ;  /* 0xffffffff000f7802 */ /* 0x000fce0000000f00 */
[----:B-1---5:R-:W-:Y:S05]  /*83c0*/  WARPSYNC.COLLECTIVE R15, `(.L_x_161) ;  /* 0x000000000f0c7348 */ /* 0x022fea0003c00000 */
[----:B------:R-:W-:Y:S02]  /*83d0*/  ELECT P6, UR79, PT ;  /* 0x00000000004f782f */ /* 0x000fe400038c0000 */
[----:B------:R-:W-:Y:S01]  /*83e0*/  MOV R14, UR79 ;  /* 0x0000004f000e7c02 */ /* 0x000fe20008000f00 */
[----:B-1---5:R-:W-:Y:S10]  /*83f0*/  ENDCOLLECTIVE ;  /* 0x000000000000791b */ /* 0x022ff40003800000 */
.L_x_161:
[----:B------:R-:W-:Y:S05]  /*8400*/  BSYNC B0 ;  /* 0x0000000000007941 */ /* 0x000fea0003800000 */
.L_x_160:
[----:B------:R-:W-:Y:S05]  /*8410*/  BRA `(.L_x_162) ;  /* 0xffffffb000407947 */ /* 0x000fea000383ffff */
.L_x_70:
[----:B-1----:R-:W-:-:S04]  /*8420*/  MOV R2, UR6 ;  /* 0x0000000600027c02 */ /* 0x002fc80008000f00 */
[----:B------:R1:W2:Y:S03]  /*8430*/  SYNCS.PHASECHK.TRANS64.TRYWAIT P0, [R2+URZ+0x8], R3 ;  /* 0x00000803020075a7 */ /* 0x0002a600080011ff */
[----:B--2---:R-:W-:Y:S05]  /*8440*/  @!P0 NANOSLEEP.SYNCS 0x989680 ;  /* 0x009896800000895d */ /* 0x004fea0003900000 */
[----:B------:R-:W2:Y:S02]  /*8450*/  @!P0 SYNCS.PHASECHK.TRANS64 P0, [R2+URZ+0x8], R3 ;  /* 0x00000803020085a7 */ /* 0x000ea400080010ff */
[----:B--2---:R-:W-:Y:S05]  /*8460*/  @!P0 BRA `(.L_x_70) ;  /* 0xfffffffc00ec8947 */ /* 0x004fea000383ffff */
[----:B------:R-:W-:Y:S05]  /*8470*/  BRA `(.L_x_69) ;  /* 0xffffffb000447947 */ /* 0x000fea000383ffff */
.L_x_71:
[----:B-1----:R1:W2:Y:S02]  /*8480*/  SYNCS.PHASECHK.TRANS64.TRYWAIT P0, [R0+URZ+0xc0], R4 ;  /* 0x0000c004000075a7 */ /* 0x0022a400080011ff */
[----:B--2---:R-:W-:Y:S05]  /*8490*/  @!P0 NANOSLEEP.SYNCS 0x989680 ;  /* 0x009896800000895d */ /* 0x004fea0003900000 */
[----:B------:R-:W2:Y:S02]  /*84a0*/  @!P0 SYNCS.PHASECHK.TRANS64 P0, [R0+URZ+0xc0], R4 ;  /* 0x0000c004000085a7 */ /* 0x000ea400080010ff */
[----:B--2---:R-:W-:Y:S05]  /*84b0*/  @!P0 BRA `(.L_x_71) ;  /* 0xfffffffc00f08947 */ /* 0x004fea000383ffff */
[----:B------:R-:W-:Y:S05]  /*84c0*/  BRA `(.L_x_163) ;  /* 0xffffffb400507947 */ /* 0x000fea000383ffff */
.L_x_73:
[----:B------:R-:W-:-:S07]  /*84d0*/  MOV R0, UR8 ;  /* 0x0000000800007c02 */ /* 0x000fce0008000f00 */
.L_x_164:
[----:B-1----:R1:W2:Y:S02]  /*84e0*/  SYNCS.PHASECHK.TRANS64.TRYWAIT P0, [R0+URZ+0x100], R4 ;  /* 0x00010004000075a7 */ /* 0x0022a400080011ff */
[----:B--2---:R-:W-:Y:S05]  /*84f0*/  @!P0 NANOSLEEP.SYNCS 0x989680 ;  /* 0x009896800000895d */ /* 0x004fea0003900000 */
[----:B------:R-:W2:Y:S02]  /*8500*/  @!P0 SYNCS.PHASECHK.TRANS64 P0, [R0+URZ+0x100], R4 ;  /* 0x00010004000085a7 */ /* 0x000ea400080010ff */
[----:B--2---:R-:W-:Y:S05]  /*8510*/  @!P0 BRA `(.L_x_164) ;  /* 0xfffffffc00f08947 */ /* 0x004fea000383ffff */
[----:B------:R-:W-:Y:S05]  /*8520*/  BRA `(.L_x_165) ;  /* 0xffffffb4009c7947 */ /* 0x000fea000383ffff */
.L_x_76:
[----:B------:R-:W-:Y:S07]  /*8530*/  MOV R0, UR14 ;  /* 0x0000000e00007c02 */ /* 0x000fee0008000f00 */
.L_x_166:
[----:B-1----:R1:W2:Y:S02]  /*8540*/  SYNCS.PHASECHK.TRANS64.TRYWAIT P0, [R0+URZ], R4 ;  /* 0x00000004000075a7 */ /* 0x0022a400080011ff */
[----:B--2---:R-:W-:Y:S05]  /*8550*/  @!P0 NANOSLEEP.SYNCS 0x989680 ;  /* 0x009896800000895d */ /* 0x004fea0003900000 */
[----:B------:R-:W2:Y:S02]  /*8560*/  @!P0 SYNCS.PHASECHK.TRANS64 P0, [R0+URZ], R4 ;  /* 0x00000004000085a7 */ /* 0x000ea400080010ff */
[----:B--2---:R-:W-:Y:S05]  /*8570*/  @!P0 BRA `(.L_x_166) ;  /* 0xfffffffc00f08947 */ /* 0x004fea000383ffff */
[----:B------:R-:W-:Y:S05]  /*8580*/  BRA `(.L_x_75) ;  /* 0xffffffb400b07947 */ /* 0x000fea000383ffff */
.L_x_80:
[----:B-1----:R-:W-:-:S07]  /*8590*/  MOV R0, UR8 ;  /* 0x0000000800007c02 */ /* 0x002fce0008000f00 */
.L_x_167:
[----:B-1----:R1:W2:Y:S02]  /*85a0*/  SYNCS.PHASECHK.TRANS64.TRYWAIT P0, [R0+URZ], R2 ;  /* 0x00000002000075a7 */ /* 0x0022a400080011ff */
[----:B--2---:R-:W-:Y:S05]  /*85b0*/  @!P0 NANOSLEEP.SYNCS 0x989680 ;  /* 0x009896800000895d */ /* 0x004fea0003900000 */
[----:B------:R-:W2:Y:S02]  /*85c0*/  @!P0 SYNCS.PHASECHK.TRANS64 P0, [R0+URZ], R2 ;  /* 0x00000002000085a7 */ /* 0x000ea400080010ff */
[----:B--2---:R-:W-:Y:S05]  /*85d0*/  @!P0 BRA `(.L_x_167) ;  /* 0xfffffffc00f08947 */ /* 0x004fea000383ffff */
[----:B------:R-:W-:Y:S05]  /*85e0*/  BRA `(.L_x_168) ;  /* 0xffffffb800f47947 */ /* 0x000fea000383ffff */
.L_x_81:
[----:B------:R-:W-:-:S07]  /*85f0*/  MOV R0, UR8 ;  /* 0x0000000800007c02 */ /* 0x000fce0008000f00 */
.L_x_169:
[----:B-1----:R1:W2:Y:S02]  /*8600*/  SYNCS.PHASECHK.TRANS64.TRYWAIT P0, [R0+URZ], R3 ;  /* 0x00000003000075a7 */ /* 0x0022a400080011ff */
[----:B--2---:R-:W-:Y:S05]  /*8610*/  @!P0 NANOSLEEP.SYNCS 0x989680 ;  /* 0x009896800000895d */ /* 0x004fea0003900000 */
[----:B------:R-:W2:Y:S02]  /*8620*/  @!P0 SYNCS.PHASECHK.TRANS64 P0, [R0+URZ], R3 ;  /* 0x00000003000085a7 */ /* 0x000ea400080010ff */
[----:B--2---:R-:W-:Y:S05]  /*8630*/  @!P0 BRA `(.L_x_169) ;  /* 0xfffffffc00f08947 */ /* 0x004fea000383ffff */
[----:B------:R-:W-:Y:S05]  /*8640*/  BRA `(.L_x_170) ;  /* 0xffffffbc00007947 */ /* 0x000fea000383ffff */
.L_x_82:
[----:B------:R-:W-:-:S07]  /*8650*/  MOV R0, UR8 ;  /* 0x0000000800007c02 */ /* 0x000fce0008000f00 */
.L_x_171:
[----:B-1----:R1:W2:Y:S02]  /*8660*/  SYNCS.PHASECHK.TRANS64.TRYWAIT P0, [R0+URZ], R3 ;  /* 0x00000003000075a7 */ /* 0x0022a400080011ff */
[----:B--2---:R-:W-:Y:S05]  /*8670*/  @!P0 NANOSLEEP.SYNCS 0x989680 ;  /* 0x009896800000895d */ /* 0x004fea0003900000 */
[----:B------:R-:W2:Y:S02]  /*8680*/  @!P0 SYNCS.PHASECHK.TRANS64 P0, [R0+URZ], R3 ;  /* 0x00000003000085a7 */ /* 0x000ea400080010ff */
[----:B--2---:R-:W-:Y:S05]  /*8690*/  @!P0 BRA `(.L_x_171) ;  /* 0xfffffffc00f08947 */ /* 0x004fea000383ffff */
[----:B------:R-:W-:Y:S05]  /*86a0*/  BRA `(.L_x_172) ;  /* 0xffffffbc000c7947 */ /* 0x000fea000383ffff */
.L_x_85:
[----:B------:R-:W-:-:S07]  /*86b0*/  MOV R0, UR7 ;  /* 0x0000000700007c02 */ /* 0x000fce0008000f00 */
.L_x_173:
[----:B-1----:R1:W2:Y:S02]  /*86c0*/  SYNCS.PHASECHK.TRANS64.TRYWAIT P1, [R0+URZ+0x140], R2 ;  /* 0x00014002000075a7 */ /* 0x0022a400080211ff */
[----:B--2---:R-:W-:Y:S05]  /*86d0*/  @!P1 NANOSLEEP.SYNCS 0x989680 ;  /* 0x009896800000995d */ /* 0x004fea0003900000 */
[----:B------:R-:W2:Y:S02]  /*86e0*/  @!P1 SYNCS.PHASECHK.TRANS64 P1, [R0+URZ+0x140], R2 ;  /* 0x00014002000095a7 */ /* 0x000ea400080210ff */
[----:B--2---:R-:W-:Y:S05]  /*86f0*/  @!P1 BRA `(.L_x_173) ;  /* 0xfffffffc00f09947 */ /* 0x004fea000383ffff */
[----:B------:R-:W-:Y:S05]  /*8700*/  BRA `(.L_x_174) ;  /* 0xffffffbc00587947 */ /* 0x000fea000383ffff */
.L_x_90:
[----:B--2---:R2:W4:Y:S02]  /*8710*/  SYNCS.PHASECHK.TRANS64.TRYWAIT P0, [R0+URZ+0xc0], R2 ;  /* 0x0000c002000075a7 */ /* 0x00452400080011ff */
[----:B----4-:R-:W-:Y:S05]  /*8720*/  @!P0 NANOSLEEP.SYNCS 0x989680 ;  /* 0x009896800000895d */ /* 0x010fea0003900000 */
[----:B------:R-:W4:Y:S02]  /*8730*/  @!P0 SYNCS.PHASECHK.TRANS64 P0, [R0+URZ+0xc0], R2 ;  /* 0x0000c002000085a7 */ /* 0x000f2400080010ff */
[----:B----4-:R-:W-:Y:S05]  /*8740*/  @!P0 BRA `(.L_x_90) ;  /* 0xfffffffc00f08947 */ /* 0x010fea000383ffff */
[----:B------:R-:W-:Y:S05]  /*8750*/  BRA `(.L_x_175) ;  /* 0xffffffc000587947 */ /* 0x000fea000383ffff */
.L_x_93:
[----:B------:R-:W-:Y:S07]  /*8760*/  MOV R0, UR6 ;  /* 0x0000000600007c02 */ /* 0x000fee0008000f00 */
.L_x_176:
[----:B--2---:R2:W4:Y:S02]  /*8770*/  SYNCS.PHASECHK.TRANS64.TRYWAIT P0, [R0+URZ+0xb8], R2 ;  /* 0x0000b802000075a7 */ /* 0x00452400080011ff */
[----:B----4-:R-:W-:Y:S05]  /*8780*/  @!P0 NANOSLEEP.SYNCS 0x989680 ;  /* 0x009896800000895d */ /* 0x010fea0003900000 */
[----:B------:R-:W4:Y:S02]  /*8790*/  @!P0 SYNCS.PHASECHK.TRANS64 P0, [R0+URZ+0xb8], R2 ;  /* 0x0000b802000085a7 */ /* 0x000f2400080010ff */
[----:B----4-:R-:W-:Y:S05]  /*87a0*/  @!P0 BRA `(.L_x_176) ;  /* 0xfffffffc00f08947 */ /* 0x010fea000383ffff */
[----:B------:R-:W-:Y:S05]  /*87b0*/  BRA `(.L_x_92) ;  /* 0xffffffc400387947 */ /* 0x000fea000383ffff */
.L_x_96:
[----:B------:R-:W-:Y:S07]  /*87c0*/  MOV R0, UR15 ;  /* 0x0000000f00007c02 */ /* 0x000fee0008000f00 */
.L_x_177:
[----:B-1----:R1:W2:Y:S02]  /*87d0*/  SYNCS.PHASECHK.TRANS64.TRYWAIT P0, [R0+URZ+0x98], R9 ;  /* 0x00009809000075a7 */ /* 0x0022a400080011ff */
[----:B--2---:R-:W-:Y:S05]  /*87e0*/  @!P0 NANOSLEEP.SYNCS 0x989680 ;  /* 0x009896800000895d */ /* 0x004fea0003900000 */
[----:B------:R-:W2:Y:S02]  /*87f0*/  @!P0 SYNCS.PHASECHK.TRANS64 P0, [R0+URZ+0x98], R9 ;  /* 0x00009809000085a7 */ /* 0x000ea400080010ff */
[----:B--2---:R-:W-:Y:S05]  /*8800*/  @!P0 BRA `(.L_x_177) ;  /* 0xfffffffc00f08947 */ /* 0x004fea000383ffff */
[----:B------:R-:W-:Y:S05]  /*8810*/  BRA `(.L_x_178) ;  /* 0xffffffc400b07947 */ /* 0x000fea000383ffff */
.L_x_97:
[----:B------:R-:W-:Y:S07]  /*8820*/  MOV R0, UR13 ;  /* 0x0000000d00007c02 */ /* 0x000fee0008000f00 */
.L_x_179:
[----:B-1----:R1:W2:Y:S02]  /*8830*/  SYNCS.PHASECHK.TRANS64.TRYWAIT P0, [R0+URZ+0x98], R14 ;  /* 0x0000980e000075a7 */ /* 0x0022a400080011ff */
[----:B--2---:R-:W-:Y:S05]  /*8840*/  @!P0 NANOSLEEP.SYNCS 0x989680 ;  /* 0x009896800000895d */ /* 0x004fea0003900000 */
[----:B------:R-:W2:Y:S02]  /*8850*/  @!P0 SYNCS.PHASECHK.TRANS64 P0, [R0+URZ+0x98], R14 ;  /* 0x0000980e000085a7 */ /* 0x000ea400080010ff */
[----:B--2---:R-:W-:Y:S05]  /*8860*/  @!P0 BRA `(.L_x_179) ;  /* 0xfffffffc00f08947 */ /* 0x004fea000383ffff */
[----:B------:R-:W-:Y:S05]  /*8870*/  BRA `(.L_x_180) ;  /* 0xffffffc8006c7947 */ /* 0x000fea000383ffff */
.L_x_99:
[----:B------:R-:W-:-:S07]  /*8880*/  MOV R0, UR4 ;  /* 0x0000000400007c02 */ /* 0x000fce0008000f00 */
.L_x_181:
[----:B-1----:R1:W4:Y:S02]  /*8890*/  SYNCS.PHASECHK.TRANS64.TRYWAIT P0, [R0+URZ], R2 ;  /* 0x00000002000075a7 */ /* 0x00232400080011ff */
[----:B----4-:R-:W-:Y:S05]  /*88a0*/  @!P0 NANOSLEEP.SYNCS 0x989680 ;  /* 0x009896800000895d */ /* 0x010fea0003900000 */
[----:B------:R-:W4:Y:S02]  /*88b0*/  @!P0 SYNCS.PHASECHK.TRANS64 P0, [R0+URZ], R2 ;  /* 0x00000002000085a7 */ /* 0x000f2400080010ff */
[----:B----4-:R-:W-:Y:S05]  /*88c0*/  @!P0 BRA `(.L_x_181) ;  /* 0xfffffffc00f08947 */ /* 0x010fea000383ffff */
[----:B------:R-:W-:Y:S05]  /*88d0*/  BRA `(.L_x_182) ;  /* 0xffffffcc00147947 */ /* 0x000fea000383ffff */
.L_x_100:
[----:B------:R-:W-:-:S07]  /*88e0*/  MOV R0, UR4 ;  /* 0x0000000400007c02 */ /* 0x000fce0008000f00 */
.L_x_183:
[----:B-1----:R1:W4:Y:S02]  /*88f0*/  SYNCS.PHASECHK.TRANS64.TRYWAIT P0, [R0+URZ], R2 ;  /* 0x00000002000075a7 */ /* 0x00232400080011ff */
[----:B----4-:R-:W-:Y:S05]  /*8900*/  @!P0 NANOSLEEP.SYNCS 0x989680 ;  /* 0x009896800000895d */ /* 0x010fea0003900000 */
[----:B------:R-:W4:Y:S02]  /*8910*/  @!P0 SYNCS.PHASECHK.TRANS64 P0, [R0+URZ], R2 ;  /* 0x00000002000085a7 */ /* 0x000f2400080010ff */
[----:B----4-:R-:W-:Y:S05]  /*8920*/  @!P0 BRA `(.L_x_183) ;  /* 0xfffffffc00f08947 */ /* 0x010fea000383ffff */
[----:B------:R-:W-:Y:S05]  /*8930*/  BRA `(.L_x_184) ;  /* 0xffffffcc00207947 */ /* 0x000fea000383ffff */
.L_x_102:
[----:B--2---:R2:W3:Y:S02]  /*8940*/  SYNCS.PHASECHK.TRANS64.TRYWAIT P0, [R0+URZ+0xc0], R2 ;  /* 0x0000c002000075a7 */ /* 0x0044e400080011ff */
[----:B---3--:R-:W-:Y:S05]  /*8950*/  @!P0 NANOSLEEP.SYNCS 0x989680 ;  /* 0x009896800000895d */ /* 0x008fea0003900000 */
[----:B------:R-:W3:Y:S02]  /*8960*/  @!P0 SYNCS.PHASECHK.TRANS64 P0, [R0+URZ+0xc0], R2 ;  /* 0x0000c002000085a7 */ /* 0x000ee400080010ff */
[----:B---3--:R-:W-:Y:S05]  /*8970*/  @!P0 BRA `(.L_x_102) ;  /* 0xfffffffc00f08947 */ /* 0x008fea000383ffff */
[----:B------:R-:W-:Y:S05]  /*8980*/  BRA `(.L_x_185) ;  /* 0xffffffd000187947 */ /* 0x000fea000383ffff */
.L_x_112:
[----:B-1----:R1:W3:Y:S02]  /*8990*/  SYNCS.PHASECHK.TRANS64.TRYWAIT P1, [R0+URZ+0x80], R3 ;  /* 0x00008003000075a7 */ /* 0x0022e400080211ff */
[----:B---3--:R-:W-:Y:S05]  /*89a0*/  @!P1 NANOSLEEP.SYNCS 0x989680 ;  /* 0x009896800000995d */ /* 0x008fea0003900000 */
[----:B------:R-:W3:Y:S02]  /*89b0*/  @!P1 SYNCS.PHASECHK.TRANS64 P1, [R0+URZ+0x80], R3 ;  /* 0x00008003000095a7 */ /* 0x000ee400080210ff */
[----:B---3--:R-:W-:Y:S05]  /*89c0*/  @!P1 BRA `(.L_x_112) ;  /* 0xfffffffc00f09947 */ /* 0x008fea000383ffff */
[----:B------:R-:W-:Y:S05]  /*89d0*/  BRA `(.L_x_111) ;  /* 0xffffffdc00487947 */ /* 0x000fea000383ffff */
.L_x_114:
[----:B-1----:R1:W4:Y:S02]  /*89e0*/  SYNCS.PHASECHK.TRANS64.TRYWAIT P0, [R81+URZ+0xe0], R2 ;  /* 0x0000e002510075a7 */ /* 0x00232400080011ff */
[----:B----4-:R-:W-:Y:S05]  /*89f0*/  @!P0 NANOSLEEP.SYNCS 0x989680 ;  /* 0x009896800000895d */ /* 0x010fea0003900000 */
[----:B------:R-:W4:Y:S02]  /*8a00*/  @!P0 SYNCS.PHASECHK.TRANS64 P0, [R81+URZ+0xe0], R2 ;  /* 0x0000e002510085a7 */ /* 0x000f2400080010ff */
[----:B----4-:R-:W-:Y:S05]  /*8a10*/  @!P0 BRA `(.L_x_114) ;  /* 0xfffffffc00f08947 */ /* 0x010fea000383ffff */
[----:B------:R-:W-:Y:S05]  /*8a20*/  BRA `(.L_x_113) ;  /* 0xffffffdc00807947 */ /* 0x000fea000383ffff */
.L_x_125:
[----:B-1----:R1:W2:Y:S02]  /*8a30*/  SYNCS.PHASECHK.TRANS64.TRYWAIT P0, [R2+URZ+0x80], R91 ;  /* 0x0000805b020075a7 */ /* 0x0022a400080011ff */
[----:B--2---:R-:W-:Y:S05]  /*8a40*/  @!P0 NANOSLEEP.SYNCS 0x989680 ;  /* 0x009896800000895d */ /* 0x004fea0003900000 */
[----:B------:R-:W2:Y:S02]  /*8a50*/  @!P0 SYNCS.PHASECHK.TRANS64 P0, [R2+URZ+0x80], R91 ;  /* 0x0000805b020085a7 */ /* 0x000ea400080010ff */
[----:B--2---:R-:W-:Y:S05]  /*8a60*/  @!P0 BRA `(.L_x_125) ;  /* 0xfffffffc00f08947 */ /* 0x004fea000383ffff */
[----:B------:R-:W-:Y:S05]  /*8a70*/  BRA `(.L_x_124) ;  /* 0xffffffe400c07947 */ /* 0x000fea000383ffff */
        .weak           $__internal_0_$__cuda_sm10x_tcgen05_guardrail_trap_col_being_dealloced_not_returned_by_alloc
        .type           $__internal_0_$__cuda_sm10x_tcgen05_guardrail_trap_col_being_dealloced_not_returned_by_alloc,@function
        .size           $__internal_0_$__cuda_sm10x_tcgen05_guardrail_trap_col_being_dealloced_not_returned_by_alloc,($__internal_1_$__cuda_sm10x_tcgen05_guardrail_trap_phase_invalid_during_alloc - $__internal_0_$__cuda_sm10x_tcgen05_guardrail_trap_col_being_dealloced_not_returned_by_alloc)
$__internal_0_$__cuda_sm10x_tcgen05_guardrail_trap_col_being_dealloced_not_returned_by_alloc:
[----:B------:R-:W-:Y:S05]  /*8a80*/  BPT.TRAP 0x1 ;  /* 0x000000040000795c */ /* 0x000fea0000300000 */
[----:B------:R-:W-:-:S04]  /*8a90*/  HFMA2 R3, -RZ, RZ, 0, 0 ;  /* 0x00000000ff037431 */ /* 0x000fc800000001ff */
[----:B------:R-:W-:Y:S05]  /*8aa0*/  RET.REL.NODEC R2 `(_ZN7cutlass13device_kernelINS_4gemm6kernel13GemmUniversalIN4cute5tupleIJiiiiEEENS1_10collective13CollectiveMmaINS1_35MainloopSm100TmaUmmaWarpSpecializedILi8ELi2ELi4ENS5_IJNS4_1CILi2EEENSA_ILi1EEESC_EEEEENS5_IJNSA_ILi128EEENSA_ILi64EEESG_EEENS_10tfloat32_tENS5_IJlSC_lEEESI_SJ_NS4_8TiledMMAINS4_8MMA_AtomIJNS4_23SM100_MMA_TF32_2x1SM_SSISI_SI_fLi128ELi64ELNS4_4UMMA5MajorE0ELSO_0ELNSN_7ScaleInE0ELSP_0EEEEEENS4_6LayoutINS5_IJSC_SC_SC_EEENS5_IJNSA_ILi0EEESU_SU_EEEEENS5_IJNS4_10UnderscoreESX_SX_EEEEENS4_18SM100_TMA_2SM_LOADENS4_14ComposedLayoutINS4_7SwizzleILi3ELi4ELi3EEENS4_18smem_ptr_flag_bitsILi32EEENSS_INS5_IJNSA_ILi8EEENSA_ILi32EEEEEENS5_IJS17_SC_EEEEEEEvNS4_8identityES10_S1B_vS1C_EENS_8epilogue10collective18CollectiveEpilogueINS1E_23Sm100TmaWarpSpecializedILi3ELi2ELi16ELb1ELb0EEEJNS5_IJSG_SG_SG_EEENS5_IJNSS_ISG_SC_EENSS_INS5_IJNSA_ILi16EEESB_EEENS5_IJSC_S17_EEEEEEEESI_SJ_SI_SJ_NS1E_6fusion15FusionCallbacksIS1I_NS1Q_17LinearCombinationISI_fSI_fLNS_15FloatRoundStyleE2EEES1J_S1P_JEEENS4_5SM1004TMEM4LOAD26SM100_TMEM_LOAD_32dp32b16xENS4_13SM90_TMA_LOADENS11_INS12_ILi2ELi4ELi3EEES15_NSS_INS5_IJS16_S1L_EEENS5_IJS1L_SC_EEEEEEENS4_39AutoVectorizingCopyWithAssumedAlignmentILi128EEENS4_14SM90_TMA_STOREES25_S27_S27_EEEvvEEEEvNT_6ParamsE) ;  /* 0xffffff7402547950 */ /* 0x000fea0003c3ffff */
        .weak           $__internal_1_$__cuda_sm10x_tcgen05_guardrail_trap_phase_invalid_during_alloc
        .type           $__internal_1_$__cuda_sm10x_tcgen05_guardrail_trap_phase_invalid_during_alloc,@function
        .size           $__internal_1_$__cuda_sm10x_tcgen05_guardrail_trap_phase_invalid_during_alloc,($__internal_2_$__cuda_sm10x_tcgen05_guardrail_trap_unallocated_columns_being_dealloced - $__internal_1_$__cuda_sm10x_tcgen05_guardrail_trap_phase_invalid_during_alloc)
$__internal_1_$__cuda_sm10x_tcgen05_guardrail_trap_phase_invalid_during_alloc:
[----:B------:R-:W-:Y:S05]  /*8ab0*/  BPT.TRAP 0x1 ;  /* 0x000000040000795c */ /* 0x000fea0000300000 */
[----:B------:R-:W-:-:S04]  /*8ac0*/  MOV R3, 0x0 ;  /* 0x0000000000037802 */ /* 0x000fc80000000f00 */
[----:B------:R-:W-:Y:S05]  /*8ad0*/  RET.REL.NODEC R2 `(_ZN7cutlass13device_kernelINS_4gemm6kernel13GemmUniversalIN4cute5tupleIJiiiiEEENS1_10collective13CollectiveMmaINS1_35MainloopSm100TmaUmmaWarpSpecializedILi8ELi2ELi4ENS5_IJNS4_1CILi2EEENSA_ILi1EEESC_EEEEENS5_IJNSA_ILi128EEENSA_ILi64EEESG_EEENS_10tfloat32_tENS5_IJlSC_lEEESI_SJ_NS4_8TiledMMAINS4_8MMA_AtomIJNS4_23SM100_MMA_TF32_2x1SM_SSISI_SI_fLi128ELi64ELNS4_4UMMA5MajorE0ELSO_0ELNSN_7ScaleInE0ELSP_0EEEEEENS4_6LayoutINS5_IJSC_SC_SC_EEENS5_IJNSA_ILi0EEESU_SU_EEEEENS5_IJNS4_10UnderscoreESX_SX_EEEEENS4_18SM100_TMA_2SM_LOADENS4_14ComposedLayoutINS4_7SwizzleILi3ELi4ELi3EEENS4_18smem_ptr_flag_bitsILi32EEENSS_INS5_IJNSA_ILi8EEENSA_ILi32EEEEEENS5_IJS17_SC_EEEEEEEvNS4_8identityES10_S1B_vS1C_EENS_8epilogue10collective18CollectiveEpilogueINS1E_23Sm100TmaWarpSpecializedILi3ELi2ELi16ELb1ELb0EEEJNS5_IJSG_SG_SG_EEENS5_IJNSS_ISG_SC_EENSS_INS5_IJNSA_ILi16EEESB_EEENS5_IJSC_S17_EEEEEEEESI_SJ_SI_SJ_NS1E_6fusion15FusionCallbacksIS1I_NS1Q_17LinearCombinationISI_fSI_fLNS_15FloatRoundStyleE2EEES1J_S1P_JEEENS4_5SM1004TMEM4LOAD26SM100_TMEM_LOAD_32dp32b16xENS4_13SM90_TMA_LOADENS11_INS12_ILi2ELi4ELi3EEES15_NSS_INS5_IJS16_S1L_EEENS5_IJS1L_SC_EEEEEEENS4_39AutoVectorizingCopyWithAssumedAlignmentILi128EEENS4_14SM90_TMA_STOREES25_S27_S27_EEEvvEEEEvNT_6ParamsE) ;  /* 0xffffff7402487950 */ /* 0x000fea0003c3ffff */
        .weak           $__internal_2_$__cuda_sm10x_tcgen05_guardrail_trap_unallocated_columns_being_dealloced
        .type           $__internal_2_$__cuda_sm10x_tcgen05_guardrail_trap_unallocated_columns_being_dealloced,@function
        .size           $__internal_2_$__cuda_sm10x_tcgen05_guardrail_trap_unallocated_columns_being_dealloced,(.L_x_187 - $__internal_2_$__cuda_sm10x_tcgen05_guardrail_trap_unallocated_columns_being_dealloced)
$__internal_2_$__cuda_sm10x_tcgen05_guardrail_trap_unallocated_columns_being_dealloced:
[----:B------:R-:W-:Y:S05]  /*8ae0*/  BPT.TRAP 0x1 ;  /* 0x000000040000795c */ /* 0x000fea0000300000 */
[----:B------:R-:W-:-:S04]  /*8af0*/  HFMA2 R3, -RZ, RZ, 0, 0 ;  /* 0x00000000ff037431 */ /* 0x000fc800000001ff */
[----:B------:R-:W-:Y:S05]  /*8b00*/  RET.REL.NODEC R2 `(_ZN7cutlass13device_kernelINS_4gemm6kernel13GemmUniversalIN4cute5tupleIJiiiiEEENS1_10collective13CollectiveMmaINS1_35MainloopSm100TmaUmmaWarpSpecializedILi8ELi2ELi4ENS5_IJNS4_1CILi2EEENSA_ILi1EEESC_EEEEENS5_IJNSA_ILi128EEENSA_ILi64EEESG_EEENS_10tfloat32_tENS5_IJlSC_lEEESI_SJ_NS4_8TiledMMAINS4_8MMA_AtomIJNS4_23SM100_MMA_TF32_2x1SM_SSISI_SI_fLi128ELi64ELNS4_4UMMA5MajorE0ELSO_0ELNSN_7ScaleInE0ELSP_0EEEEEENS4_6LayoutINS5_IJSC_SC_SC_EEENS5_IJNSA_ILi0EEESU_SU_EEEEENS5_IJNS4_10UnderscoreESX_SX_EEEEENS4_18SM100_TMA_2SM_LOADENS4_14ComposedLayoutINS4_7SwizzleILi3ELi4ELi3EEENS4_18smem_ptr_flag_bitsILi32EEENSS_INS5_IJNSA_ILi8EEENSA_ILi32EEEEEENS5_IJS17_SC_EEEEEEEvNS4_8identityES10_S1B_vS1C_EENS_8epilogue10collective18CollectiveEpilogueINS1E_23Sm100TmaWarpSpecializedILi3ELi2ELi16ELb1ELb0EEEJNS5_IJSG_SG_SG_EEENS5_IJNSS_ISG_SC_EENSS_INS5_IJNSA_ILi16EEESB_EEENS5_IJSC_S17_EEEEEEEESI_SJ_SI_SJ_NS1E_6fusion15FusionCallbacksIS1I_NS1Q_17LinearCombinationISI_fSI_fLNS_15FloatRoundStyleE2EEES1J_S1P_JEEENS4_5SM1004TMEM4LOAD26SM100_TMEM_LOAD_32dp32b16xENS4_13SM90_TMA_LOADENS11_INS12_ILi2ELi4ELi3EEES15_NSS_INS5_IJS16_S1L_EEENS5_IJS1L_SC_EEEEEEENS4_39AutoVectorizingCopyWithAssumedAlignmentILi128EEENS4_14SM90_TMA_STOREES25_S27_S27_EEEvvEEEEvNT_6ParamsE) ;  /* 0xffffff74023c7950 */ /* 0x000fea0003c3ffff */
.L_x_186:
[----:B------:R-:W-:-:S00]  /*8b10*/  BRA `(.L_x_186) ;  /* 0xfffffffc00fc7947 */ /* 0x000fc0000383ffff */
[----:B------:R-:W-:-:S00]  /*8b20*/  NOP ;  /* 0x0000000000007918 */ /* 0x000fc00000000000 */
        /* <DEDUP_REMOVED lines=13> */
.L_x_187:


//--------------------- .nv.global.init           --------------------------
	.section	.nv.global.init,"aw",@progbits
.nv.global.init:
	.type		$str$27,@object
	.size		$str$27,($str$28 - $str$27)
$str$27:
        /*0000*/ 	.byte	0x28, 0x61, 0x64, 0x64, 0x72, 0x65, 0x73, 0x73, 0x20, 0x26, 0x20, 0x6d, 0x61, 0x73, 0x6b, 0x29
        /*0010*/ 	.byte	0x20, 0x3d, 0x3d, 0x20, 0x30, 0x00
	.type		$str$28,@object
	.size		$str$28,($str$26 - $str$28)
$str$28:
        /*0016*/ 	.byte	0x2f, 0x74, 0x6d, 0x70, 0x2f, 0x63, 0x75, 0x74, 0x6c, 0x61, 0x73, 0x73, 0x5f, 0x73, 0x77, 0x65
        /*0026*/ 	.byte	0x65, 0x70, 0x5f, 0x73, 0x72, 0x63, 0x2f, 0x69, 0x6e, 0x63, 0x6c, 0x75, 0x64, 0x65, 0x2f, 0x63
        /*0036*/ 	.byte	0x75, 0x74, 0x65, 0x2f, 0x70, 0x6f, 0x69, 0x6e, 0x74, 0x65, 0x72, 0x5f, 0x66, 0x6c, 0x61, 0x67
        /*0046*/ 	.byte	0x67, 0x65, 0x64, 0x2e, 0x68, 0x70, 0x70, 0x00
	.type		$str$26,@object
	.size		$str$26,($str$25 - $str$26)
$str$26:
        /*004e*/ 	.byte	0x2f, 0x74, 0x6d, 0x70, 0x2f, 0x63, 0x75, 0x74, 0x6c, 0x61, 0x73, 0x73, 0x5f, 0x73, 0x77, 0x65
        /*005e*/ 	.byte	0x65, 0x70, 0x5f, 0x73, 0x72, 0x63, 0x2f, 0x69, 0x6e, 0x63, 0x6c, 0x75, 0x64, 0x65, 0x2f, 0x63
        /*006e*/ 	.byte	0x75, 0x74, 0x65, 0x2f, 0x61, 0x74, 0x6f, 0x6d, 0x2f, 0x63, 0x6f, 0x70, 0x79, 0x5f, 0x74, 0x72
        /*007e*/ 	.byte	0x61, 0x69, 0x74, 0x73, 0x5f, 0x73, 0x6d, 0x31, 0x30, 0x30, 0x2e, 0x68, 0x70, 0x70, 0x00
	.type		$str$25,@object
	.size		$str$25,(__unnamed_1 - $str$25)
$str$25:
        /*008d*/ 	.byte	0x28, 0x28, 0x75, 0x69, 0x6e, 0x74, 0x33, 0x32, 0x5f, 0x74, 0x28, 0x74, 0x68, 0x72, 0x65, 0x61
        /*009d*/ 	.byte	0x64, 0x49, 0x64, 0x78, 0x2e, 0x78, 0x29, 0x20, 0x2f, 0x20, 0x33, 0x32, 0x29, 0x20, 0x25, 0x20
        /*00ad*/ 	.byte	0x34, 0x29, 0x20, 0x3d, 0x3d, 0x20, 0x28, 0x28, 0x28, 0x74, 0x6d, 0x65, 0x6d, 0x5f, 0x61, 0x64
        /*00bd*/ 	.byte	0x64, 0x72, 0x20, 0x3e, 0x3e, 0x20, 0x31, 0x36, 0x29, 0x20, 0x2f, 0x20, 0x33, 0x32, 0x29, 0x20
        /*00cd*/ 	.byte	0x25, 0x20, 0x34, 0x29, 0x00
	.type		__unnamed_1,@object
	.size		__unnamed_1,(__unnamed_2 - __unnamed_1)
__unnamed_1:
        /*00d2*/ 	.byte	0x61, 0x75, 0x74, 0x6f, 0x20, 0x63, 0x75, 0x74, 0x65, 0x3a, 0x3a, 0x61, 0x73, 0x5f, 0x70, 0x6f
        /* <DEDUP_REMOVED lines=24> */
        /*0262*/ 	.byte	0x43, 0x3c, 0x32, 0x30, 0x34, 0x38, 0x3e, 0x3e, 0x3e, 0x3e, 0x5d, 0x00
	.type		__unnamed_2,@object
	.size		__unnamed_2,(.L_2 - __unnamed_2)
__unnamed_2:
        /* <DEDUP_REMOVED lines=42> */
        /*050e*/ 	.byte	0x3e, 0x5d, 0x00
.L_2:


//--------------------- .nv.shared._ZN7cutlass13device_kernelINS_4gemm6kernel13GemmUniversalIN4cute5tupleIJiiiiEEENS1_10collective13CollectiveMmaINS1_35MainloopSm100TmaUmmaWarpSpecializedILi8ELi2ELi4ENS5_IJNS4_1CILi2EEENSA_ILi1EEESC_EEEEENS5_IJNSA_ILi128EEENSA_ILi64EEESG_EEENS_10tfloat32_tENS5_IJlSC_lEEESI_SJ_NS4_8TiledMMAINS4_8MMA_AtomIJNS4_23SM100_MMA_TF32_2x1SM_SSISI_SI_fLi128ELi64ELNS4_4UMMA5MajorE0ELSO_0ELNSN_7ScaleInE0ELSP_0EEEEEENS4_6LayoutINS5_IJSC_SC_SC_EEENS5_IJNSA_ILi0EEESU_SU_EEEEENS5_IJNS4_10UnderscoreESX_SX_EEEEENS4_18SM100_TMA_2SM_LOADENS4_14ComposedLayoutINS4_7SwizzleILi3ELi4ELi3EEENS4_18smem_ptr_flag_bitsILi32EEENSS_INS5_IJNSA_ILi8EEENSA_ILi32EEEEEENS5_IJS17_SC_EEEEEEEvNS4_8identityES10_S1B_vS1C_EENS_8epilogue10collective18CollectiveEpilogueINS1E_23Sm100TmaWarpSpecializedILi3ELi2ELi16ELb1ELb0EEEJNS5_IJSG_SG_SG_EEENS5_IJNSS_ISG_SC_EENSS_INS5_IJNSA_ILi16EEESB_EEENS5_IJSC_S17_EEEEEEEESI_SJ_SI_SJ_NS1E_6fusion15FusionCallbacksIS1I_NS1Q_17LinearCombinationISI_fSI_fLNS_15FloatRoundStyleE2EEES1J_S1P_JEEENS4_5SM1004TMEM4LOAD26SM100_TMEM_LOAD_32dp32b16xENS4_13SM90_TMA_LOADENS11_INS12_ILi2ELi4ELi3EEES15_NSS_INS5_IJS16_S1L_EEENS5_IJS1L_SC_EEEEEEENS4_39AutoVectorizingCopyWithAssumedAlignmentILi128EEENS4_14SM90_TMA_STOREES25_S27_S27_EEEvvEEEEvNT_6ParamsE --------------------------
	.section	.nv.shared._ZN7cutlass13device_kernelINS_4gemm6kernel13GemmUniversalIN4cute5tupleIJiiiiEEENS1_10collective13CollectiveMmaINS1_35MainloopSm100TmaUmmaWarpSpecializedILi8ELi2ELi4ENS5_IJNS4_1CILi2EEENSA_ILi1EEESC_EEEEENS5_IJNSA_ILi128EEENSA_ILi64EEESG_EEENS_10tfloat32_tENS5_IJlSC_lEEESI_SJ_NS4_8TiledMMAINS4_8MMA_AtomIJNS4_23SM100_MMA_TF32_2x1SM_SSISI_SI_fLi128ELi64ELNS4_4UMMA5MajorE0ELSO_0ELNSN_7ScaleInE0ELSP_0EEEEEENS4_6LayoutINS5_IJSC_SC_SC_EEENS5_IJNSA_ILi0EEESU_SU_EEEEENS5_IJNS4_10UnderscoreESX_SX_EEEEENS4_18SM100_TMA_2SM_LOADENS4_14ComposedLayoutINS4_7SwizzleILi3ELi4ELi3EEENS4_18smem_ptr_flag_bitsILi32EEENSS_INS5_IJNSA_ILi8EEENSA_ILi32EEEEEENS5_IJS17_SC_EEEEEEEvNS4_8identityES10_S1B_vS1C_EENS_8epilogue10collective18CollectiveEpilogueINS1E_23Sm100TmaWarpSpecializedILi3ELi2ELi16ELb1ELb0EEEJNS5_IJSG_SG_SG_EEENS5_IJNSS_ISG_SC_EENSS_INS5_IJNSA_ILi16EEESB_EEENS5_IJSC_S17_EEEEEEEESI_SJ_SI_SJ_NS1E_6fusion15FusionCallbacksIS1I_NS1Q_17LinearCombinationISI_fSI_fLNS_15FloatRoundStyleE2EEES1J_S1P_JEEENS4_5SM1004TMEM4LOAD26SM100_TMEM_LOAD_32dp32b16xENS4_13SM90_TMA_LOADENS11_INS12_ILi2ELi4ELi3EEES15_NSS_INS5_IJS16_S1L_EEENS5_IJS1L_SC_EEEEEEENS4_39AutoVectorizingCopyWithAssumedAlignmentILi128EEENS4_14SM90_TMA_STOREES25_S27_S27_EEEvvEEEEvNT_6ParamsE,"aw",@nobits
	.sectionflags	@""
	.align	16
	.zero		1024


//--------------------- .nv.shared.reserved.0     --------------------------
	.section	.nv.shared.reserved.0,"aw",@nobits
	.weak		__nv_reservedSMEM_offset_0_alias
	.size		__nv_reservedSMEM_offset_0_alias, 0, 64
	.other		__nv_reservedSMEM_offset_0_alias,@"STO_CUDA_RESERVED_SHARED STV_DEFAULT"
__nv_reservedSMEM_offset_0_alias:
	.zero		0
.nv.shared.reserved.0:
	.zero		64
	.weak		__nv_reservedSMEM_tcgen05_partition
	.type		__nv_reservedSMEM_tcgen05_partition,@object
	.size		__nv_reservedSMEM_tcgen05_partition,(.L_0 - __nv_reservedSMEM_tcgen05_partition)
__nv_reservedSMEM_tcgen05_partition:
	.zero		32
.L_0:


//--------------------- .nv.global                --------------------------
	.section	.nv.global,"aw",@nobits
.nv.global:
	.type		_ZN40_INTERNAL_eb0b9dcc_4_k_cu_9b18b801_362224cute1_E,@object
	.size		_ZN40_INTERNAL_eb0b9dcc_4_k_cu_9b18b801_362224cute1_E,(_ZN40_INTERNAL_eb0b9dcc_4_k_cu_9b18b801_362224cuda3std3__45__cpo6cbeginE - _ZN40_INTERNAL_eb0b9dcc_4_k_cu_9b18b801_362224cute1_E)
_ZN40_INTERNAL_eb0b9dcc_4_k_cu_9b18b801_362224cute1_E:
	.zero		1
	.type		_ZN40_INTERNAL_eb0b9dcc_4_k_cu_9b18b801_362224cuda3std3__45__cpo6cbeginE,@object
	.size		_ZN40_INTERNAL_eb0b9dcc_4_k_cu_9b18b801_362224cuda3std3__45__cpo6cbeginE,(_ZN40_INTERNAL_eb0b9dcc_4_k_cu_9b18b801_362224cuda3std3__48in_placeE - _ZN40_INTERNAL_eb0b9dcc_4_k_cu_9b18b801_362224cuda3std3__45__cpo6cbeginE)
_ZN40_INTERNAL_eb0b9dcc_4_k_cu_9b18b801_362224cuda3std3__45__cpo6cbeginE:
	.zero		1
	.type		_ZN40_INTERNAL_eb0b9dcc_4_k_cu_9b18b801_362224cuda3std3__48in_placeE,@object
	.size		_ZN40_INTERNAL_eb0b9dcc_4_k_cu_9b18b801_362224cuda3std3__48in_placeE,(_ZN40_INTERNAL_eb0b9dcc_4_k_cu_9b18b801_362224cuda3std6ranges3__45__cpo9iter_moveE - _ZN40_INTERNAL_eb0b9dcc_4_k_cu_9b18b801_362224cuda3std3__48in_placeE)
_ZN40_INTERNAL_eb0b9dcc_4_k_cu_9b18b801_362224cuda3std3__48in_placeE:
	.zero		1
	.type		_ZN40_INTERNAL_eb0b9dcc_4_k_cu_9b18b801_362224cuda3std6ranges3__45__cpo9iter_moveE,@object
	.size		_ZN40_INTERNAL_eb0b9dcc_4_k_cu_9b18b801_362224cuda3std6ranges3__45__cpo9iter_moveE,(_ZN40_INTERNAL_eb0b9dcc_4_k_cu_9b18b801_362224cuda3std3__45__cpo5beginE - _ZN40_INTERNAL_eb0b9dcc_4_k_cu_9b18b801_362224cuda3std6ranges3__45__cpo9iter_moveE)
_ZN40_INTERNAL_eb0b9dcc_4_k_cu_9b18b801_362224cuda3std6ranges3__45__cpo9iter_moveE:
	.zero		1
	.type		_ZN40_INTERNAL_eb0b9dcc_4_k_cu_9b18b801_362224cuda3std3__45__cpo5beginE,@object
	.size		_ZN40_INTERNAL_eb0b9dcc_4_k_cu_9b18b801_362224cuda3std3__45__cpo5beginE,(_ZN40_INTERNAL_eb0b9dcc_4_k_cu_9b18b801_362224cuda3std3__442_GLOBAL__N__eb0b9dcc_4_k_cu_9b18b801_362226ignoreE - _ZN40_INTERNAL_eb0b9dcc_4_k_cu_9b18b801_362224cuda3std3__45__cpo5beginE)
_ZN40_INTERNAL_eb0b9dcc_4_k_cu_9b18b801_362224cuda3std3__45__cpo5beginE:
	.zero		1
	.type		_ZN40_INTERNAL_eb0b9dcc_4_k_cu_9b18b801_362224cuda3std3__442_GLOBAL__N__eb0b9dcc_4_k_cu_9b18b801_362226ignoreE,@object
	.size		_ZN40_INTERNAL_eb0b9dcc_4_k_cu_9b18b801_362224cuda3std3__442_GLOBAL__N__eb0b9dcc_4_k_cu_9b18b801_362226ignoreE,(_ZN40_INTERNAL_eb0b9dcc_4_k_cu_9b18b801_362224cute7productE - _ZN40_INTERNAL_eb0b9dcc_4_k_cu_9b18b801_362224cuda3std3__442_GLOBAL__N__eb0b9dcc_4_k_cu_9b18b801_362226ignoreE)
_ZN40_INTERNAL_eb0b9dcc_4_k_cu_9b18b801_362224cuda3std3__442_GLOBAL__N__eb0b9dcc_4_k_cu_9b18b801_362226ignoreE:
	.zero		1
	.type		_ZN40_INTERNAL_eb0b9dcc_4_k_cu_9b18b801_362224cute7productE,@object
	.size		_ZN40_INTERNAL_eb0b9dcc_4_k_cu_9b18b801_362224cute7productE,(_ZN40_INTERNAL_eb0b9dcc_4_k_cu_9b18b801_362224cuda3std3__45__cpo3endE - _ZN40_INTERNAL_eb0b9dcc_4_k_cu_9b18b801_362224cute7productE)
_ZN40_INTERNAL_eb0b9dcc_4_k_cu_9b18b801_362224cute7productE:
	.zero		1
	.type		_ZN40_INTERNAL_eb0b9dcc_4_k_cu_9b18b801_362224cuda3std3__45__cpo3endE,@object
	.size		_ZN40_INTERNAL_eb0b9dcc_4_k_cu_9b18b801_362224cuda3std3__45__cpo3endE,(_ZN40_INTERNAL_eb0b9dcc_4_k_cu_9b18b801_362224cuda3std3__419piecewise_constructE - _ZN40_INTERNAL_eb0b9dcc_4_k_cu_9b18b801_362224cuda3std3__45__cpo3endE)
_ZN40_INTERNAL_eb0b9dcc_4_k_cu_9b18b801_362224cuda3std3__45__cpo3endE:
	.zero		1
	.type		_ZN40_INTERNAL_eb0b9dcc_4_k_cu_9b18b801_362224cuda3std3__419piecewise_constructE,@object
	.size		_ZN40_INTERNAL_eb0b9dcc_4_k_cu_9b18b801_362224cuda3std3__419piecewise_constructE,(_ZN40_INTERNAL_eb0b9dcc_4_k_cu_9b18b801_362224cuda3std3__45__cpo4cendE - _ZN40_INTERNAL_eb0b9dcc_4_k_cu_9b18b801_362224cuda3std3__419piecewise_constructE)
_ZN40_INTERNAL_eb0b9dcc_4_k_cu_9b18b801_362224cuda3std3__419piecewise_constructE:
	.zero		1
	.type		_ZN40_INTERNAL_eb0b9dcc_4_k_cu_9b18b801_362224cuda3std3__45__cpo4cendE,@object
	.size		_ZN40_INTERNAL_eb0b9dcc_4_k_cu_9b18b801_362224cuda3std3__45__cpo4cendE,(_ZN40_INTERNAL_eb0b9dcc_4_k_cu_9b18b801_362224cuda3std6ranges3__45__cpo4swapE - _ZN40_INTERNAL_eb0b9dcc_4_k_cu_9b18b801_362224cuda3std3__45__cpo4cendE)
_ZN40_INTERNAL_eb0b9dcc_4_k_cu_9b18b801_362224cuda3std3__45__cpo4cendE:
	.zero		1
	.type		_ZN40_INTERNAL_eb0b9dcc_4_k_cu_9b18b801_362224cuda3std6ranges3__45__cpo4swapE,@object
	.size		_ZN40_INTERNAL_eb0b9dcc_4_k_cu_9b18b801_362224cuda3std6ranges3__45__cpo4swapE,(.L_10 - _ZN40_INTERNAL_eb0b9dcc_4_k_cu_9b18b801_362224cuda3std6ranges3__45__cpo4swapE)
_ZN40_INTERNAL_eb0b9dcc_4_k_cu_9b18b801_362224cuda3std6ranges3__45__cpo4swapE:
	.zero		1
.L_10:


//--------------------- .nv.constant0._ZN7cutlass13device_kernelINS_4gemm6kernel13GemmUniversalIN4cute5tupleIJiiiiEEENS1_10collective13CollectiveMmaINS1_35MainloopSm100TmaUmmaWarpSpecializedILi8ELi2ELi4ENS5_IJNS4_1CILi2EEENSA_ILi1EEESC_EEEEENS5_IJNSA_ILi128EEENSA_ILi64EEESG_EEENS_10tfloat32_tENS5_IJlSC_lEEESI_SJ_NS4_8TiledMMAINS4_8MMA_AtomIJNS4_23SM100_MMA_TF32_2x1SM_SSISI_SI_fLi128ELi64ELNS4_4UMMA5MajorE0ELSO_0ELNSN_7ScaleInE0ELSP_0EEEEEENS4_6LayoutINS5_IJSC_SC_SC_EEENS5_IJNSA_ILi0EEESU_SU_EEEEENS5_IJNS4_10UnderscoreESX_SX_EEEEENS4_18SM100_TMA_2SM_LOADENS4_14ComposedLayoutINS4_7SwizzleILi3ELi4ELi3EEENS4_18smem_ptr_flag_bitsILi32EEENSS_INS5_IJNSA_ILi8EEENSA_ILi32EEEEEENS5_IJS17_SC_EEEEEEEvNS4_8identityES10_S1B_vS1C_EENS_8epilogue10collective18CollectiveEpilogueINS1E_23Sm100TmaWarpSpecializedILi3ELi2ELi16ELb1ELb0EEEJNS5_IJSG_SG_SG_EEENS5_IJNSS_ISG_SC_EENSS_INS5_IJNSA_ILi16EEESB_EEENS5_IJSC_S17_EEEEEEEESI_SJ_SI_SJ_NS1E_6fusion15FusionCallbacksIS1I_NS1Q_17LinearCombinationISI_fSI_fLNS_15FloatRoundStyleE2EEES1J_S1P_JEEENS4_5SM1004TMEM4LOAD26SM100_TMEM_LOAD_32dp32b16xENS4_13SM90_TMA_LOADENS11_INS12_ILi2ELi4ELi3EEES15_NSS_INS5_IJS16_S1L_EEENS5_IJS1L_SC_EEEEEEENS4_39AutoVectorizingCopyWithAssumedAlignmentILi128EEENS4_14SM90_TMA_STOREES25_S27_S27_EEEvvEEEEvNT_6ParamsE --------------------------
	.section	.nv.constant0._ZN7cutlass13device_kernelINS_4gemm6kernel13GemmUniversalIN4cute5tupleIJiiiiEEENS1_10collective13CollectiveMmaINS1_35MainloopSm100TmaUmmaWarpSpecializedILi8ELi2ELi4ENS5_IJNS4_1CILi2EEENSA_ILi1EEESC_EEEEENS5_IJNSA_ILi128EEENSA_ILi64EEESG_EEENS_10tfloat32_tENS5_IJlSC_lEEESI_SJ_NS4_8TiledMMAINS4_8MMA_AtomIJNS4_23SM100_MMA_TF32_2x1SM_SSISI_SI_fLi128ELi64ELNS4_4UMMA5MajorE0ELSO_0ELNSN_7ScaleInE0ELSP_0EEEEEENS4_6LayoutINS5_IJSC_SC_SC_EEENS5_IJNSA_ILi0EEESU_SU_EEEEENS5_IJNS4_10UnderscoreESX_SX_EEEEENS4_18SM100_TMA_2SM_LOADENS4_14ComposedLayoutINS4_7SwizzleILi3ELi4ELi3EEENS4_18smem_ptr_flag_bitsILi32EEENSS_INS5_IJNSA_ILi8EEENSA_ILi32EEEEEENS5_IJS17_SC_EEEEEEEvNS4_8identityES10_S1B_vS1C_EENS_8epilogue10collective18CollectiveEpilogueINS1E_23Sm100TmaWarpSpecializedILi3ELi2ELi16ELb1ELb0EEEJNS5_IJSG_SG_SG_EEENS5_IJNSS_ISG_SC_EENSS_INS5_IJNSA_ILi16EEESB_EEENS5_IJSC_S17_EEEEEEEESI_SJ_SI_SJ_NS1E_6fusion15FusionCallbacksIS1I_NS1Q_17LinearCombinationISI_fSI_fLNS_15FloatRoundStyleE2EEES1J_S1P_JEEENS4_5SM1004TMEM4LOAD26SM100_TMEM_LOAD_32dp32b16xENS4_13SM90_TMA_LOADENS11_INS12_ILi2ELi4ELi3EEES15_NSS_INS5_IJS16_S1L_EEENS5_IJS1L_SC_EEEEEEENS4_39AutoVectorizingCopyWithAssumedAlignmentILi128EEENS4_14SM90_TMA_STOREES25_S27_S27_EEEvvEEEEvNT_6ParamsE,"a",@progbits
	.sectionflags	@""
	.align	4
.nv.constant0._ZN7cutlass13device_kernelINS_4gemm6kernel13GemmUniversalIN4cute5tupleIJiiiiEEENS1_10collective13CollectiveMmaINS1_35MainloopSm100TmaUmmaWarpSpecializedILi8ELi2ELi4ENS5_IJNS4_1CILi2EEENSA_ILi1EEESC_EEEEENS5_IJNSA_ILi128EEENSA_ILi64EEESG_EEENS_10tfloat32_tENS5_IJlSC_lEEESI_SJ_NS4_8TiledMMAINS4_8MMA_AtomIJNS4_23SM100_MMA_TF32_2x1SM_SSISI_SI_fLi128ELi64ELNS4_4UMMA5MajorE0ELSO_0ELNSN_7ScaleInE0ELSP_0EEEEEENS4_6LayoutINS5_IJSC_SC_SC_EEENS5_IJNSA_ILi0EEESU_SU_EEEEENS5_IJNS4_10UnderscoreESX_SX_EEEEENS4_18SM100_TMA_2SM_LOADENS4_14ComposedLayoutINS4_7SwizzleILi3ELi4ELi3EEENS4_18smem_ptr_flag_bitsILi32EEENSS_INS5_IJNSA_ILi8EEENSA_ILi32EEEEEENS5_IJS17_SC_EEEEEEEvNS4_8identityES10_S1B_vS1C_EENS_8epilogue10collective18CollectiveEpilogueINS1E_23Sm100TmaWarpSpecializedILi3ELi2ELi16ELb1ELb0EEEJNS5_IJSG_SG_SG_EEENS5_IJNSS_ISG_SC_EENSS_INS5_IJNSA_ILi16EEESB_EEENS5_IJSC_S17_EEEEEEEESI_SJ_SI_SJ_NS1E_6fusion15FusionCallbacksIS1I_NS1Q_17LinearCombinationISI_fSI_fLNS_15FloatRoundStyleE2EEES1J_S1P_JEEENS4_5SM1004TMEM4LOAD26SM100_TMEM_LOAD_32dp32b16xENS4_13SM90_TMA_LOADENS11_INS12_ILi2ELi4ELi3EEES15_NSS_INS5_IJS16_S1L_EEENS5_IJS1L_SC_EEEEEEENS4_39AutoVectorizingCopyWithAssumedAlignmentILi128EEENS4_14SM90_TMA_STOREES25_S27_S27_EEEvvEEEEvNT_6ParamsE:
	.zero		2944


//--------------------- SYMBOLS --------------------------

	.type		.nv.reservedSmem.offset0,@object
	.size		.nv.reservedSmem.offset0,0x4
	.type		.nv.reservedSmem.cap,@object
	.size		.nv.reservedSmem.cap,0x4
	.type		__assertfail,@function
